	.target	sm_90a

	.elftype	@"ET_EXEC"


//--------------------- .note.nv.tkinfo           --------------------------
	.section	.note.nv.tkinfo,"",@"SHT_NOTE"
	.sectionflags	@"SHF_NOTE_NV_TKINFO"
	.tkinfo
        /*0018*/ 	.word	0x00000002
        /*0030*/ 	.string	""
        /*0030*/ 	.string	"ptxas"
        /*0030*/ 	.string	"Cuda compilation tools, release 13.0, V13.0.88"
        /*0030*/ 	.string	"Build cuda_13.0.r13.0/compiler.36424714_0"
        /*0030*/ 	.string	"-arch sm_90a -m 64 "



//--------------------- .note.nv.cuinfo           --------------------------
	.section	.note.nv.cuinfo,"",@"SHT_NOTE"
	.sectionflags	@"SHF_NOTE_NV_CUINFO"
        /*0018*/ 	.short	0x0002
        /*001a*/ 	.short	0x005a
        /*001c*/ 	.short	0x0082
	.zero		2


//--------------------- .nv.info                  --------------------------
	.section	.nv.info,"",@"SHT_CUDA_INFO"
	.align	4


	//----- nvinfo : EIATTR_REGCOUNT
	.align		4
        /*0000*/ 	.byte	0x04, 0x2f
        /*0002*/ 	.short	(.L_15 - .L_14)
	.align		4
.L_14:
        /*0004*/ 	.word	index@(_ZN7cutlass13device_kernelINS_4gemm6kernel13GemmUniversalIN4cute5tupleIJiiiiEEENS1_10collective13CollectiveMmaINS1_34MainloopSm90TmaGmmaWarpSpecializedILi4ENS5_IJNS4_1CILi8EEENSA_ILi1EEESC_EEENS1_35KernelTmaWarpSpecializedCooperativeEEENS5_IJNSA_ILi256EEENSA_ILi128EEESH_EEEaNS5_IJlSC_lEEEaSJ_NS4_8TiledMMAINS4_8MMA_AtomIJNS4_4SM904GMMA27MMA_64x128x32_S32S8S8_SS_TNEEEENS4_6LayoutINS5_IJNSA_ILi2EEESC_SC_EEENS5_IJSC_NSA_ILi0EEEST_EEEEENS5_IJNS4_10UnderscoreESW_SW_EEEEENS4_13SM90_TMA_LOADENS4_14ComposedLayoutINS4_7SwizzleILi3ELi4ELi3EEENS4_18smem_ptr_flag_bitsILi8EEENSQ_INS5_IJSB_SH_EEENS5_IJSH_SC_EEEEEEEvNS4_8identityENS4_23SM90_TMA_LOAD_MULTICASTES18_vS19_EENS_8epilogue10collective6detail29Sm90TmaWarpSpecializedAdapterINS1D_15DefaultEpilogueIaSJ_SJ_NS1C_6thread17LinearCombinationIaLi1EiiLNS1H_9ScaleType4KindE0ELNS_15FloatRoundStyleE2EaEENS1_15EpilogueDefaultEEEEEvvEEEEvNT_6ParamsE)
        /*0008*/ 	.word	0x000000a8


	//----- nvinfo : EIATTR_FRAME_SIZE
	.align		4
.L_15:
        /*000c*/ 	.byte	0x04, 0x11
        /*000e*/ 	.short	(.L_17 - .L_16)
	.align		4
.L_16:
        /*0010*/ 	.word	index@(_ZN7cutlass13device_kernelINS_4gemm6kernel13GemmUniversalIN4cute5tupleIJiiiiEEENS1_10collective13CollectiveMmaINS1_34MainloopSm90TmaGmmaWarpSpecializedILi4ENS5_IJNS4_1CILi8EEENSA_ILi1EEESC_EEENS1_35KernelTmaWarpSpecializedCooperativeEEENS5_IJNSA_ILi256EEENSA_ILi128EEESH_EEEaNS5_IJlSC_lEEEaSJ_NS4_8TiledMMAINS4_8MMA_AtomIJNS4_4SM904GMMA27MMA_64x128x32_S32S8S8_SS_TNEEEENS4_6LayoutINS5_IJNSA_ILi2EEESC_SC_EEENS5_IJSC_NSA_ILi0EEEST_EEEEENS5_IJNS4_10UnderscoreESW_SW_EEEEENS4_13SM90_TMA_LOADENS4_14ComposedLayoutINS4_7SwizzleILi3ELi4ELi3EEENS4_18smem_ptr_flag_bitsILi8EEENSQ_INS5_IJSB_SH_EEENS5_IJSH_SC_EEEEEEEvNS4_8identityENS4_23SM90_TMA_LOAD_MULTICASTES18_vS19_EENS_8epilogue10collective6detail29Sm90TmaWarpSpecializedAdapterINS1D_15DefaultEpilogueIaSJ_SJ_NS1C_6thread17LinearCombinationIaLi1EiiLNS1H_9ScaleType4KindE0ELNS_15FloatRoundStyleE2EaEENS1_15EpilogueDefaultEEEEEvvEEEEvNT_6ParamsE)
        /*0014*/ 	.word	0x00000000


	//----- nvinfo : EIATTR_MIN_STACK_SIZE
	.align		4
.L_17:
        /*0018*/ 	.byte	0x04, 0x12
        /*001a*/ 	.short	(.L_19 - .L_18)
	.align		4
.L_18:
        /*001c*/ 	.word	index@(_ZN7cutlass13device_kernelINS_4gemm6kernel13GemmUniversalIN4cute5tupleIJiiiiEEENS1_10collective13CollectiveMmaINS1_34MainloopSm90TmaGmmaWarpSpecializedILi4ENS5_IJNS4_1CILi8EEENSA_ILi1EEESC_EEENS1_35KernelTmaWarpSpecializedCooperativeEEENS5_IJNSA_ILi256EEENSA_ILi128EEESH_EEEaNS5_IJlSC_lEEEaSJ_NS4_8TiledMMAINS4_8MMA_AtomIJNS4_4SM904GMMA27MMA_64x128x32_S32S8S8_SS_TNEEEENS4_6LayoutINS5_IJNSA_ILi2EEESC_SC_EEENS5_IJSC_NSA_ILi0EEEST_EEEEENS5_IJNS4_10UnderscoreESW_SW_EEEEENS4_13SM90_TMA_LOADENS4_14ComposedLayoutINS4_7SwizzleILi3ELi4ELi3EEENS4_18smem_ptr_flag_bitsILi8EEENSQ_INS5_IJSB_SH_EEENS5_IJSH_SC_EEEEEEEvNS4_8identityENS4_23SM90_TMA_LOAD_MULTICASTES18_vS19_EENS_8epilogue10collective6detail29Sm90TmaWarpSpecializedAdapterINS1D_15DefaultEpilogueIaSJ_SJ_NS1C_6thread17LinearCombinationIaLi1EiiLNS1H_9ScaleType4KindE0ELNS_15FloatRoundStyleE2EaEENS1_15EpilogueDefaultEEEEEvvEEEEvNT_6ParamsE)
        /*0020*/ 	.word	0x00000000
.L_19:


//--------------------- .nv.compat                --------------------------
	.section	.nv.compat,"",@"SHT_CUDA_COMPAT_INFO"
	.align	4
        /*0000*/ 	.byte	0x02, 0x09, 0x01, 0x00, 0x02, 0x02, 0x04, 0x00, 0x02, 0x05, 0x05, 0x00, 0x03, 0x07, 0x01, 0x01
        /*0010*/ 	.byte	0x02, 0x03, 0x01, 0x00, 0x02, 0x06, 0x01, 0x00, 0x04, 0x0b, 0x08, 0x00, 0x00, 0x00, 0x00, 0x00
        /*0020*/ 	.byte	0x00, 0x00, 0x00, 0x00


//--------------------- .nv.info._ZN7cutlass13device_kernelINS_4gemm6kernel13GemmUniversalIN4cute5tupleIJiiiiEEENS1_10collective13CollectiveMmaINS1_34MainloopSm90TmaGmmaWarpSpecializedILi4ENS5_IJNS4_1CILi8EEENSA_ILi1EEESC_EEENS1_35KernelTmaWarpSpecializedCooperativeEEENS5_IJNSA_ILi256EEENSA_ILi128EEESH_EEEaNS5_IJlSC_lEEEaSJ_NS4_8TiledMMAINS4_8MMA_AtomIJNS4_4SM904GMMA27MMA_64x128x32_S32S8S8_SS_TNEEEENS4_6LayoutINS5_IJNSA_ILi2EEESC_SC_EEENS5_IJSC_NSA_ILi0EEEST_EEEEENS5_IJNS4_10UnderscoreESW_SW_EEEEENS4_13SM90_TMA_LOADENS4_14ComposedLayoutINS4_7SwizzleILi3ELi4ELi3EEENS4_18smem_ptr_flag_bitsILi8EEENSQ_INS5_IJSB_SH_EEENS5_IJSH_SC_EEEEEEEvNS4_8identityENS4_23SM90_TMA_LOAD_MULTICASTES18_vS19_EENS_8epilogue10collective6detail29Sm90TmaWarpSpecializedAdapterINS1D_15DefaultEpilogueIaSJ_SJ_NS1C_6thread17LinearCombinationIaLi1EiiLNS1H_9ScaleType4KindE0ELNS_15FloatRoundStyleE2EaEENS1_15EpilogueDefaultEEEEEvvEEEEvNT_6ParamsE --------------------------
	.section	.nv.info._ZN7cutlass13device_kernelINS_4gemm6kernel13GemmUniversalIN4cute5tupleIJiiiiEEENS1_10collective13CollectiveMmaINS1_34MainloopSm90TmaGmmaWarpSpecializedILi4ENS5_IJNS4_1CILi8EEENSA_ILi1EEESC_EEENS1_35KernelTmaWarpSpecializedCooperativeEEENS5_IJNSA_ILi256EEENSA_ILi128EEESH_EEEaNS5_IJlSC_lEEEaSJ_NS4_8TiledMMAINS4_8MMA_AtomIJNS4_4SM904GMMA27MMA_64x128x32_S32S8S8_SS_TNEEEENS4_6LayoutINS5_IJNSA_ILi2EEESC_SC_EEENS5_IJSC_NSA_ILi0EEEST_EEEEENS5_IJNS4_10UnderscoreESW_SW_EEEEENS4_13SM90_TMA_LOADENS4_14ComposedLayoutINS4_7SwizzleILi3ELi4ELi3EEENS4_18smem_ptr_flag_bitsILi8EEENSQ_INS5_IJSB_SH_EEENS5_IJSH_SC_EEEEEEEvNS4_8identityENS4_23SM90_TMA_LOAD_MULTICASTES18_vS19_EENS_8epilogue10collective6detail29Sm90TmaWarpSpecializedAdapterINS1D_15DefaultEpilogueIaSJ_SJ_NS1C_6thread17LinearCombinationIaLi1EiiLNS1H_9ScaleType4KindE0ELNS_15FloatRoundStyleE2EaEENS1_15EpilogueDefaultEEEEEvvEEEEvNT_6ParamsE,"",@"SHT_CUDA_INFO"
	.sectionflags	@""
	.align	4


	//----- nvinfo : EIATTR_CUDA_API_VERSION
	.align		4
        /*0000*/ 	.byte	0x04, 0x37
        /*0002*/ 	.short	(.L_21 - .L_20)
.L_20:
        /*0004*/ 	.word	0x00000082


	//----- nvinfo : EIATTR_KPARAM_INFO
	.align		4
.L_21:
        /*0008*/ 	.byte	0x04, 0x17
        /*000a*/ 	.short	(.L_23 - .L_22)
.L_22:
        /*000c*/ 	.word	0x00000000
        /*0010*/ 	.short	0x0000
        /*0012*/ 	.short	0x0070
        /*0014*/ 	.byte	0x00, 0xf0, 0x01, 0x10


	//----- nvinfo : EIATTR_SPARSE_MMA_MASK
	.align		4
.L_23:
        /*0018*/ 	.byte	0x03, 0x50
        /*001a*/ 	.short	0x0000


	//----- nvinfo : EIATTR_MAXREG_COUNT
	.align		4
        /*001c*/ 	.byte	0x03, 0x1b
        /*001e*/ 	.short	0x00a8


	//----- nvinfo : EIATTR_NUM_BARRIERS
	.align		4
        /*0020*/ 	.byte	0x02, 0x4c
        /*0022*/ 	.byte	0x01
	.zero		1


	//----- nvinfo : EIATTR_EXTERNS
	.align		4
        /*0024*/ 	.byte	0x04, 0x0f
        /*0026*/ 	.short	(.L_25 - .L_24)


	//   ....[0]....
	.align		4
.L_24:
        /*0028*/ 	.word	index@(__assertfail)


	//----- nvinfo : EIATTR_MERCURY_ISA_VERSION
	.align		4
.L_25:
        /*002c*/ 	.byte	0x03, 0x5f
        /*002e*/ 	.short	0x0101


	//----- nvinfo : EIATTR_INT_WARP_WIDE_INSTR_OFFSETS
	.align		4
        /*0030*/ 	.byte	0x04, 0x31
        /*0032*/ 	.short	(.L_27 - .L_26)


	//   ....[0]....
.L_26:
        /*0034*/ 	.word	0x000004c0


	//   ....[1]....
        /*0038*/ 	.word	0x000004d0


	//   ....[2]....
        /*003c*/ 	.word	0x00000650


	//   ....[3]....
        /*0040*/ 	.word	0x00001f50


	//----- nvinfo : EIATTR_COOP_GROUP_MASK_REGIDS
	.align		4
.L_27:
        /*0044*/ 	.byte	0x04, 0x29
        /*0046*/ 	.short	(.L_29 - .L_28)


	//   ....[0]....
.L_28:
        /*0048*/ 	.word	0xffffffff


	//   ....[1]....
        /*004c*/ 	.word	0xffffffff


	//   ....[2]....
        /*0050*/ 	.word	0xffffffff


	//   ....[3]....
        /*0054*/ 	.word	0xffffffff


	//   ....[4]....
        /*0058*/ 	.word	0xffffffff


	//   ....[5]....
        /*005c*/ 	.word	0xffffffff


	//----- nvinfo : EIATTR_COOP_GROUP_INSTR_OFFSETS
	.align		4
.L_29:
        /*0060*/ 	.byte	0x04, 0x28
        /*0062*/ 	.short	(.L_31 - .L_30)


	//   ....[0]....
.L_30:
        /*0064*/ 	.word	0x00000060


	//   ....[1]....
        /*0068*/ 	.word	0x00000070


	//   ....[2]....
        /*006c*/ 	.word	0x00000130


	//   ....[3]....
        /*0070*/ 	.word	0x000002f0


	//   ....[4]....
        /*0074*/ 	.word	0x000007f0


	//   ....[5]....
        /*0078*/ 	.word	0x00001230


	//----- nvinfo : EIATTR_REG_RECONFIG
	.align		4
.L_31:
        /*007c*/ 	.byte	0x01, 0x54
	.zero		2


	//----- nvinfo : EIATTR_SYSCALL_OFFSETS
	.align		4
        /*0080*/ 	.byte	0x04, 0x46
        /*0082*/ 	.short	(.L_33 - .L_32)


	//   ....[0]....
.L_32:
        /*0084*/ 	.word	0x00001400


	//----- nvinfo : EIATTR_MBARRIER_INSTR_OFFSETS
	.align		4
.L_33:
        /*0088*/ 	.byte	0x04, 0x39
        /*008a*/ 	.short	(.L_35 - .L_34)


	//   ....[0]....
.L_34:
        /*008c*/ 	.word	0x00000260
        /*0090*/ 	.word	0x000000ff
        /*0094*/ 	.word	0x00000000
        /*0098*/ 	.short	0x0100
        /*009a*/ 	.byte	0x08
	.zero		1


	//   ....[1]....
        /*009c*/ 	.word	0x00000270
        /*00a0*/ 	.word	0x000000ff
        /*00a4*/ 	.word	0x00000020
        /*00a8*/ 	.short	0x0100
        /*00aa*/ 	.byte	0x08
	.zero		1


	//   ....[2]....
        /*00ac*/ 	.word	0x00000280
        /*00b0*/ 	.word	0x000000ff
        /*00b4*/ 	.word	0x00000008
        /*00b8*/ 	.short	0x0100
        /*00ba*/ 	.byte	0x08
	.zero		1


	//   ....[3]....
        /*00bc*/ 	.word	0x00000290
        /*00c0*/ 	.word	0x000000ff
        /*00c4*/ 	.word	0x00000028
        /*00c8*/ 	.short	0x0100
        /*00ca*/ 	.byte	0x08
	.zero		1


	//   ....[4]....
        /*00cc*/ 	.word	0x000002a0
        /*00d0*/ 	.word	0x000000ff
        /*00d4*/ 	.word	0x00000010
        /*00d8*/ 	.short	0x0100
        /*00da*/ 	.byte	0x08
	.zero		1


	//   ....[5]....
        /*00dc*/ 	.word	0x000002b0
        /*00e0*/ 	.word	0x000000ff
        /*00e4*/ 	.word	0x00000030
        /*00e8*/ 	.short	0x0100
        /*00ea*/ 	.byte	0x08
	.zero		1


	//   ....[6]....
        /*00ec*/ 	.word	0x000002c0
        /*00f0*/ 	.word	0x000000ff
        /*00f4*/ 	.word	0x00000018
        /*00f8*/ 	.short	0x0100
        /*00fa*/ 	.byte	0x08
	.zero		1


	//   ....[7]....
        /*00fc*/ 	.word	0x000002d0
        /*0100*/ 	.word	0x000000ff
        /*0104*/ 	.word	0x00000038
        /*0108*/ 	.short	0x0100
        /*010a*/ 	.byte	0x08
	.zero		1


	//   ....[8]....
        /*010c*/ 	.word	0x000006f0
        /*0110*/ 	.word	0x000000ff
        /*0114*/ 	.word	0x00000050
        /*0118*/ 	.short	0x0100
        /*011a*/ 	.byte	0x06
	.zero		1


	//   ....[9]....
        /*011c*/ 	.word	0x00000780
        /*0120*/ 	.word	0x000000ff
        /*0124*/ 	.word	0x00000058
        /*0128*/ 	.short	0x0100
        /*012a*/ 	.byte	0x06
	.zero		1


	//   ....[10]....
        /*012c*/ 	.word	0x000014d0
        /*0130*/ 	.word	0x00000003
        /*0134*/ 	.word	0x00000000
        /*0138*/ 	.short	0x010a
        /*013a*/ 	.byte	0x3f
	.zero		1


	//   ....[11]....
        /*013c*/ 	.word	0x00001510
        /*0140*/ 	.word	0x00000003
        /*0144*/ 	.word	0x00000000
        /*0148*/ 	.short	0x010a
        /*014a*/ 	.byte	0x3f
	.zero		1


	//   ....[12]....
        /*014c*/ 	.word	0x00001a10
        /*0150*/ 	.word	0x00000005
        /*0154*/ 	.word	0x00000000
        /*0158*/ 	.short	0x010a
        /*015a*/ 	.byte	0x3f
	.zero		1


	//   ....[13]....
        /*015c*/ 	.word	0x00001a50
        /*0160*/ 	.word	0x00000005
        /*0164*/ 	.word	0x00000000
        /*0168*/ 	.short	0x010a
        /*016a*/ 	.byte	0x3f
	.zero		1


	//   ....[14]....
        /*016c*/ 	.word	0x00001df0
        /*0170*/ 	.word	0x00000005
        /*0174*/ 	.word	0x00000000
        /*0178*/ 	.short	0x0101
        /*017a*/ 	.byte	0x3f
	.zero		1


	//   ....[15]....
        /*017c*/ 	.word	0x00001fd0
        /*0180*/ 	.word	0x00000003
        /*0184*/ 	.word	0x00000000
        /*0188*/ 	.short	0x0101
        /*018a*/ 	.byte	0x3f
	.zero		1


	//   ....[16]....
        /*018c*/ 	.word	0x00009630
        /*0190*/ 	.word	0x00000014
        /*0194*/ 	.word	0x00000020
        /*0198*/ 	.short	0x010a
        /*019a*/ 	.byte	0x3f
	.zero		1


	//   ....[17]....
        /*019c*/ 	.word	0x000099f0
        /*01a0*/ 	.word	0x00000005
        /*01a4*/ 	.word	0x00000058
        /*01a8*/ 	.short	0x0101
        /*01aa*/ 	.byte	0x3f
	.zero		1


	//   ....[18]....
        /*01ac*/ 	.word	0x0000a110
        /*01b0*/ 	.word	0x00000007
        /*01b4*/ 	.word	0x00000000
        /*01b8*/ 	.short	0x010a
        /*01ba*/ 	.byte	0x3f
	.zero		1


	//   ....[19]....
        /*01bc*/ 	.word	0x0000a190
        /*01c0*/ 	.word	0x00000008
        /*01c4*/ 	.word	0x00000000
        /*01c8*/ 	.short	0x010a
        /*01ca*/ 	.byte	0x3f
	.zero		1


	//   ....[20]....
        /*01cc*/ 	.word	0x0000a220
        /*01d0*/ 	.word	0x0000000b
        /*01d4*/ 	.word	0x00000000
        /*01d8*/ 	.short	0x010a
        /*01da*/ 	.byte	0x3f
	.zero		1


	//   ....[21]....
        /*01dc*/ 	.word	0x0000a2b0
        /*01e0*/ 	.word	0x00000003
        /*01e4*/ 	.word	0x00000000
        /*01e8*/ 	.short	0x010a
        /*01ea*/ 	.byte	0x3f
	.zero		1


	//   ....[22]....
        /*01ec*/ 	.word	0x0000a310
        /*01f0*/ 	.word	0x00000003
        /*01f4*/ 	.word	0x00000000
        /*01f8*/ 	.short	0x010a
        /*01fa*/ 	.byte	0x3f
	.zero		1


	//   ....[23]....
        /*01fc*/ 	.word	0x0000a360
        /*0200*/ 	.word	0x00000005
        /*0204*/ 	.word	0x00000000
        /*0208*/ 	.short	0x010a
        /*020a*/ 	.byte	0x3f
	.zero		1


	//   ....[24]....
        /*020c*/ 	.word	0x0000a430
        /*0210*/ 	.word	0x00000014
        /*0214*/ 	.word	0x00000020
        /*0218*/ 	.short	0x010a
        /*021a*/ 	.byte	0x3f
	.zero		1


	//   ....[25]....
        /*021c*/ 	.word	0x0000a500
        /*0220*/ 	.word	0x00000007
        /*0224*/ 	.word	0x00000000
        /*0228*/ 	.short	0x010a
        /*022a*/ 	.byte	0x3f
	.zero		1


	//   ....[26]....
        /*022c*/ 	.word	0x0000a550
        /*0230*/ 	.word	0x00000008
        /*0234*/ 	.word	0x00000000
        /*0238*/ 	.short	0x010a
        /*023a*/ 	.byte	0x3f
	.zero		1


	//   ....[27]....
        /*023c*/ 	.word	0x0000a5a0
        /*0240*/ 	.word	0x0000000b
        /*0244*/ 	.word	0x00000000
        /*0248*/ 	.short	0x010a
        /*024a*/ 	.byte	0x3f
	.zero		1


	//----- nvinfo : EIATTR_NUM_MBARRIERS
	.align		4
.L_35:
        /*024c*/ 	.byte	0x03, 0x38
        /*024e*/ 	.short	0x000a


	//----- nvinfo : EIATTR_EXIT_INSTR_OFFSETS
	.align		4
        /*0250*/ 	.byte	0x04, 0x1c
        /*0252*/ 	.short	(.L_37 - .L_36)


	//   ....[0]....
.L_36:
        /*0254*/ 	.word	0x00000950


	//   ....[1]....
        /*0258*/ 	.word	0x00001170


	//   ....[2]....
        /*025c*/ 	.word	0x00008d30


	//   ....[3]....
        /*0260*/ 	.word	0x00009290


	//   ....[4]....
        /*0264*/ 	.word	0x0000a300


	//----- nvinfo : EIATTR_MAX_THREADS
	.align		4
.L_37:
        /*0268*/ 	.byte	0x04, 0x05
        /*026a*/ 	.short	(.L_39 - .L_38)
.L_38:
        /*026c*/ 	.word	0x00000180
        /*0270*/ 	.word	0x00000001
        /*0274*/ 	.word	0x00000001


	//----- nvinfo : EIATTR_CRS_STACK_SIZE
	.align		4
.L_39:
        /*0278*/ 	.byte	0x04, 0x1e
        /*027a*/ 	.short	(.L_41 - .L_40)
.L_40:
        /*027c*/ 	.word	0x00000000


	//----- nvinfo : EIATTR_CBANK_PARAM_SIZE
	.align		4
.L_41:
        /*0280*/ 	.byte	0x03, 0x19
        /*0282*/ 	.short	0x0470


	//----- nvinfo : EIATTR_PARAM_CBANK
	.align		4
        /*0284*/ 	.byte	0x04, 0x0a
        /*0286*/ 	.short	(.L_43 - .L_42)
	.align		4
.L_42:
        /*0288*/ 	.word	index@(.nv.constant0._ZN7cutlass13device_kernelINS_4gemm6kernel13GemmUniversalIN4cute5tupleIJiiiiEEENS1_10collective13CollectiveMmaINS1_34MainloopSm90TmaGmmaWarpSpecializedILi4ENS5_IJNS4_1CILi8EEENSA_ILi1EEESC_EEENS1_35KernelTmaWarpSpecializedCooperativeEEENS5_IJNSA_ILi256EEENSA_ILi128EEESH_EEEaNS5_IJlSC_lEEEaSJ_NS4_8TiledMMAINS4_8MMA_AtomIJNS4_4SM904GMMA27MMA_64x128x32_S32S8S8_SS_TNEEEENS4_6LayoutINS5_IJNSA_ILi2EEESC_SC_EEENS5_IJSC_NSA_ILi0EEEST_EEEEENS5_IJNS4_10UnderscoreESW_SW_EEEEENS4_13SM90_TMA_LOADENS4_14ComposedLayoutINS4_7SwizzleILi3ELi4ELi3EEENS4_18smem_ptr_flag_bitsILi8EEENSQ_INS5_IJSB_SH_EEENS5_IJSH_SC_EEEEEEEvNS4_8identityENS4_23SM90_TMA_LOAD_MULTICASTES18_vS19_EENS_8epilogue10collective6detail29Sm90TmaWarpSpecializedAdapterINS1D_15DefaultEpilogueIaSJ_SJ_NS1C_6thread17LinearCombinationIaLi1EiiLNS1H_9ScaleType4KindE0ELNS_15FloatRoundStyleE2EaEENS1_15EpilogueDefaultEEEEEvvEEEEvNT_6ParamsE)
        /*028c*/ 	.short	0x0210
        /*028e*/ 	.short	0x0470


	//----- nvinfo : EIATTR_SW_WAR
	.align		4
.L_43:
        /*0290*/ 	.byte	0x04, 0x36
        /*0292*/ 	.short	(.L_45 - .L_44)
.L_44:
        /*0294*/ 	.word	0x00000008
.L_45:


//--------------------- .nv.callgraph             --------------------------
	.section	.nv.callgraph,"",@"SHT_CUDA_CALLGRAPH"
	.align	4
	.sectionentsize	8
	.align		4
        /*0000*/ 	.word	0x00000000
	.align		4
        /*0004*/ 	.word	0xffffffff
	.align		4
        /*0008*/ 	.word	index@(_ZN7cutlass13device_kernelINS_4gemm6kernel13GemmUniversalIN4cute5tupleIJiiiiEEENS1_10collective13CollectiveMmaINS1_34MainloopSm90TmaGmmaWarpSpecializedILi4ENS5_IJNS4_1CILi8EEENSA_ILi1EEESC_EEENS1_35KernelTmaWarpSpecializedCooperativeEEENS5_IJNSA_ILi256EEENSA_ILi128EEESH_EEEaNS5_IJlSC_lEEEaSJ_NS4_8TiledMMAINS4_8MMA_AtomIJNS4_4SM904GMMA27MMA_64x128x32_S32S8S8_SS_TNEEEENS4_6LayoutINS5_IJNSA_ILi2EEESC_SC_EEENS5_IJSC_NSA_ILi0EEEST_EEEEENS5_IJNS4_10UnderscoreESW_SW_EEEEENS4_13SM90_TMA_LOADENS4_14ComposedLayoutINS4_7SwizzleILi3ELi4ELi3EEENS4_18smem_ptr_flag_bitsILi8EEENSQ_INS5_IJSB_SH_EEENS5_IJSH_SC_EEEEEEEvNS4_8identityENS4_23SM90_TMA_LOAD_MULTICASTES18_vS19_EENS_8epilogue10collective6detail29Sm90TmaWarpSpecializedAdapterINS1D_15DefaultEpilogueIaSJ_SJ_NS1C_6thread17LinearCombinationIaLi1EiiLNS1H_9ScaleType4KindE0ELNS_15FloatRoundStyleE2EaEENS1_15EpilogueDefaultEEEEEvvEEEEvNT_6ParamsE)
	.align		4
        /*000c*/ 	.word	index@(__assertfail)
	.align		4
        /*0010*/ 	.word	0x00000000
	.align		4
        /*0014*/ 	.word	0xfffffffe
	.align		4
        /*0018*/ 	.word	0x00000000
	.align		4
        /*001c*/ 	.word	0xfffffffd
	.align		4
        /*0020*/ 	.word	0x00000000
	.align		4
        /*0024*/ 	.word	0xfffffffc


//--------------------- .nv.constant4             --------------------------
	.section	.nv.constant4,"a",@progbits
	.align	8
	.align		8
.nv.constant4:
        /*0000*/ 	.dword	__assertfail
	.align		8
        /*0008*/ 	.dword	__unnamed_1
	.align		8
        /*0010*/ 	.dword	_ZN40_INTERNAL_c0b00443_4_k_cu_ec517aee_283094cuda3std3__45__cpo5beginE
	.align		8
        /*0018*/ 	.dword	_ZN40_INTERNAL_c0b00443_4_k_cu_ec517aee_283094cuda3std3__45__cpo3endE
	.align		8
        /*0020*/ 	.dword	_ZN40_INTERNAL_c0b00443_4_k_cu_ec517aee_283094cuda3std3__45__cpo6cbeginE
	.align		8
        /*0028*/ 	.dword	_ZN40_INTERNAL_c0b00443_4_k_cu_ec517aee_283094cuda3std3__45__cpo4cendE
	.align		8
        /*0030*/ 	.dword	_ZN40_INTERNAL_c0b00443_4_k_cu_ec517aee_283094cuda3std3__442_GLOBAL__N__c0b00443_4_k_cu_ec517aee_283096ignoreE
	.align		8
        /*0038*/ 	.dword	_ZN40_INTERNAL_c0b00443_4_k_cu_ec517aee_283094cuda3std3__419piecewise_constructE
	.align		8
        /*0040*/ 	.dword	_ZN40_INTERNAL_c0b00443_4_k_cu_ec517aee_283094cuda3std3__48in_placeE
	.align		8
        /*0048*/ 	.dword	_ZN40_INTERNAL_c0b00443_4_k_cu_ec517aee_283094cuda3std6ranges3__45__cpo4swapE
	.align		8
        /*0050*/ 	.dword	_ZN40_INTERNAL_c0b00443_4_k_cu_ec517aee_283094cuda3std6ranges3__45__cpo9iter_moveE
	.align		8
        /*0058*/ 	.dword	_ZN40_INTERNAL_c0b00443_4_k_cu_ec517aee_283094cute7productE
	.align		8
        /*0060*/ 	.dword	_ZN40_INTERNAL_c0b00443_4_k_cu_ec517aee_283094cute1_E
	.align		8
        /*0068*/ 	.dword	$str$22
	.align		8
        /*0070*/ 	.dword	$str$23


//--------------------- .text._ZN7cutlass13device_kernelINS_4gemm6kernel13GemmUniversalIN4cute5tupleIJiiiiEEENS1_10collective13CollectiveMmaINS1_34MainloopSm90TmaGmmaWarpSpecializedILi4ENS5_IJNS4_1CILi8EEENSA_ILi1EEESC_EEENS1_35KernelTmaWarpSpecializedCooperativeEEENS5_IJNSA_ILi256EEENSA_ILi128EEESH_EEEaNS5_IJlSC_lEEEaSJ_NS4_8TiledMMAINS4_8MMA_AtomIJNS4_4SM904GMMA27MMA_64x128x32_S32S8S8_SS_TNEEEENS4_6LayoutINS5_IJNSA_ILi2EEESC_SC_EEENS5_IJSC_NSA_ILi0EEEST_EEEEENS5_IJNS4_10UnderscoreESW_SW_EEEEENS4_13SM90_TMA_LOADENS4_14ComposedLayoutINS4_7SwizzleILi3ELi4ELi3EEENS4_18smem_ptr_flag_bitsILi8EEENSQ_INS5_IJSB_SH_EEENS5_IJSH_SC_EEEEEEEvNS4_8identityENS4_23SM90_TMA_LOAD_MULTICASTES18_vS19_EENS_8epilogue10collective6detail29Sm90TmaWarpSpecializedAdapterINS1D_15DefaultEpilogueIaSJ_SJ_NS1C_6thread17LinearCombinationIaLi1EiiLNS1H_9ScaleType4KindE0ELNS_15FloatRoundStyleE2EaEENS1_15EpilogueDefaultEEEEEvvEEEEvNT_6ParamsE --------------------------
	.section	.text._ZN7cutlass13device_kernelINS_4gemm6kernel13GemmUniversalIN4cute5tupleIJiiiiEEENS1_10collective13CollectiveMmaINS1_34MainloopSm90TmaGmmaWarpSpecializedILi4ENS5_IJNS4_1CILi8EEENSA_ILi1EEESC_EEENS1_35KernelTmaWarpSpecializedCooperativeEEENS5_IJNSA_ILi256EEENSA_ILi128EEESH_EEEaNS5_IJlSC_lEEEaSJ_NS4_8TiledMMAINS4_8MMA_AtomIJNS4_4SM904GMMA27MMA_64x128x32_S32S8S8_SS_TNEEEENS4_6LayoutINS5_IJNSA_ILi2EEESC_SC_EEENS5_IJSC_NSA_ILi0EEEST_EEEEENS5_IJNS4_10UnderscoreESW_SW_EEEEENS4_13SM90_TMA_LOADENS4_14ComposedLayoutINS4_7SwizzleILi3ELi4ELi3EEENS4_18smem_ptr_flag_bitsILi8EEENSQ_INS5_IJSB_SH_EEENS5_IJSH_SC_EEEEEEEvNS4_8identityENS4_23SM90_TMA_LOAD_MULTICASTES18_vS19_EENS_8epilogue10collective6detail29Sm90TmaWarpSpecializedAdapterINS1D_15DefaultEpilogueIaSJ_SJ_NS1C_6thread17LinearCombinationIaLi1EiiLNS1H_9ScaleType4KindE0ELNS_15FloatRoundStyleE2EaEENS1_15EpilogueDefaultEEEEEvvEEEEvNT_6ParamsE,"ax",@progbits
	.align	128
.text._ZN7cutlass13device_kernelINS_4gemm6kernel13GemmUniversalIN4cute5tupleIJiiiiEEENS1_10collective13CollectiveMmaINS1_34MainloopSm90TmaGmmaWarpSpecializedILi4ENS5_IJNS4_1CILi8EEENSA_ILi1EEESC_EEENS1_35KernelTmaWarpSpecializedCooperativeEEENS5_IJNSA_ILi256EEENSA_ILi128EEESH_EEEaNS5_IJlSC_lEEEaSJ_NS4_8TiledMMAINS4_8MMA_AtomIJNS4_4SM904GMMA27MMA_64x128x32_S32S8S8_SS_TNEEEENS4_6LayoutINS5_IJNSA_ILi2EEESC_SC_EEENS5_IJSC_NSA_ILi0EEEST_EEEEENS5_IJNS4_10UnderscoreESW_SW_EEEEENS4_13SM90_TMA_LOADENS4_14ComposedLayoutINS4_7SwizzleILi3ELi4ELi3EEENS4_18smem_ptr_flag_bitsILi8EEENSQ_INS5_IJSB_SH_EEENS5_IJSH_SC_EEEEEEEvNS4_8identityENS4_23SM90_TMA_LOAD_MULTICASTES18_vS19_EENS_8epilogue10collective6detail29Sm90TmaWarpSpecializedAdapterINS1D_15DefaultEpilogueIaSJ_SJ_NS1C_6thread17LinearCombinationIaLi1EiiLNS1H_9ScaleType4KindE0ELNS_15FloatRoundStyleE2EaEENS1_15EpilogueDefaultEEEEEvvEEEEvNT_6ParamsE:
        .type           _ZN7cutlass13device_kernelINS_4gemm6kernel13GemmUniversalIN4cute5tupleIJiiiiEEENS1_10collective13CollectiveMmaINS1_34MainloopSm90TmaGmmaWarpSpecializedILi4ENS5_IJNS4_1CILi8EEENSA_ILi1EEESC_EEENS1_35KernelTmaWarpSpecializedCooperativeEEENS5_IJNSA_ILi256EEENSA_ILi128EEESH_EEEaNS5_IJlSC_lEEEaSJ_NS4_8TiledMMAINS4_8MMA_AtomIJNS4_4SM904GMMA27MMA_64x128x32_S32S8S8_SS_TNEEEENS4_6LayoutINS5_IJNSA_ILi2EEESC_SC_EEENS5_IJSC_NSA_ILi0EEEST_EEEEENS5_IJNS4_10UnderscoreESW_SW_EEEEENS4_13SM90_TMA_LOADENS4_14ComposedLayoutINS4_7SwizzleILi3ELi4ELi3EEENS4_18smem_ptr_flag_bitsILi8EEENSQ_INS5_IJSB_SH_EEENS5_IJSH_SC_EEEEEEEvNS4_8identityENS4_23SM90_TMA_LOAD_MULTICASTES18_vS19_EENS_8epilogue10collective6detail29Sm90TmaWarpSpecializedAdapterINS1D_15DefaultEpilogueIaSJ_SJ_NS1C_6thread17LinearCombinationIaLi1EiiLNS1H_9ScaleType4KindE0ELNS_15FloatRoundStyleE2EaEENS1_15EpilogueDefaultEEEEEvvEEEEvNT_6ParamsE,@function
        .size           _ZN7cutlass13device_kernelINS_4gemm6kernel13GemmUniversalIN4cute5tupleIJiiiiEEENS1_10collective13CollectiveMmaINS1_34MainloopSm90TmaGmmaWarpSpecializedILi4ENS5_IJNS4_1CILi8EEENSA_ILi1EEESC_EEENS1_35KernelTmaWarpSpecializedCooperativeEEENS5_IJNSA_ILi256EEENSA_ILi128EEESH_EEEaNS5_IJlSC_lEEEaSJ_NS4_8TiledMMAINS4_8MMA_AtomIJNS4_4SM904GMMA27MMA_64x128x32_S32S8S8_SS_TNEEEENS4_6LayoutINS5_IJNSA_ILi2EEESC_SC_EEENS5_IJSC_NSA_ILi0EEEST_EEEEENS5_IJNS4_10UnderscoreESW_SW_EEEEENS4_13SM90_TMA_LOADENS4_14ComposedLayoutINS4_7SwizzleILi3ELi4ELi3EEENS4_18smem_ptr_flag_bitsILi8EEENSQ_INS5_IJSB_SH_EEENS5_IJSH_SC_EEEEEEEvNS4_8identityENS4_23SM90_TMA_LOAD_MULTICASTES18_vS19_EENS_8epilogue10collective6detail29Sm90TmaWarpSpecializedAdapterINS1D_15DefaultEpilogueIaSJ_SJ_NS1C_6thread17LinearCombinationIaLi1EiiLNS1H_9ScaleType4KindE0ELNS_15FloatRoundStyleE2EaEENS1_15EpilogueDefaultEEEEEvvEEEEvNT_6ParamsE,(.L_x_329 - _ZN7cutlass13device_kernelINS_4gemm6kernel13GemmUniversalIN4cute5tupleIJiiiiEEENS1_10collective13CollectiveMmaINS1_34MainloopSm90TmaGmmaWarpSpecializedILi4ENS5_IJNS4_1CILi8EEENSA_ILi1EEESC_EEENS1_35KernelTmaWarpSpecializedCooperativeEEENS5_IJNSA_ILi256EEENSA_ILi128EEESH_EEEaNS5_IJlSC_lEEEaSJ_NS4_8TiledMMAINS4_8MMA_AtomIJNS4_4SM904GMMA27MMA_64x128x32_S32S8S8_SS_TNEEEENS4_6LayoutINS5_IJNSA_ILi2EEESC_SC_EEENS5_IJSC_NSA_ILi0EEEST_EEEEENS5_IJNS4_10UnderscoreESW_SW_EEEEENS4_13SM90_TMA_LOADENS4_14ComposedLayoutINS4_7SwizzleILi3ELi4ELi3EEENS4_18smem_ptr_flag_bitsILi8EEENSQ_INS5_IJSB_SH_EEENS5_IJSH_SC_EEEEEEEvNS4_8identityENS4_23SM90_TMA_LOAD_MULTICASTES18_vS19_EENS_8epilogue10collective6detail29Sm90TmaWarpSpecializedAdapterINS1D_15DefaultEpilogueIaSJ_SJ_NS1C_6thread17LinearCombinationIaLi1EiiLNS1H_9ScaleType4KindE0ELNS_15FloatRoundStyleE2EaEENS1_15EpilogueDefaultEEEEEvvEEEEvNT_6ParamsE)
        .other          _ZN7cutlass13device_kernelINS_4gemm6kernel13GemmUniversalIN4cute5tupleIJiiiiEEENS1_10collective13CollectiveMmaINS1_34MainloopSm90TmaGmmaWarpSpecializedILi4ENS5_IJNS4_1CILi8EEENSA_ILi1EEESC_EEENS1_35KernelTmaWarpSpecializedCooperativeEEENS5_IJNSA_ILi256EEENSA_ILi128EEESH_EEEaNS5_IJlSC_lEEEaSJ_NS4_8TiledMMAINS4_8MMA_AtomIJNS4_4SM904GMMA27MMA_64x128x32_S32S8S8_SS_TNEEEENS4_6LayoutINS5_IJNSA_ILi2EEESC_SC_EEENS5_IJSC_NSA_ILi0EEEST_EEEEENS5_IJNS4_10UnderscoreESW_SW_EEEEENS4_13SM90_TMA_LOADENS4_14ComposedLayoutINS4_7SwizzleILi3ELi4ELi3EEENS4_18smem_ptr_flag_bitsILi8EEENSQ_INS5_IJSB_SH_EEENS5_IJSH_SC_EEEEEEEvNS4_8identityENS4_23SM90_TMA_LOAD_MULTICASTES18_vS19_EENS_8epilogue10collective6detail29Sm90TmaWarpSpecializedAdapterINS1D_15DefaultEpilogueIaSJ_SJ_NS1C_6thread17LinearCombinationIaLi1EiiLNS1H_9ScaleType4KindE0ELNS_15FloatRoundStyleE2EaEENS1_15EpilogueDefaultEEEEEvvEEEEvNT_6ParamsE,@"STO_CUDA_ENTRY STV_DEFAULT"
_ZN7cutlass13device_kernelINS_4gemm6kernel13GemmUniversalIN4cute5tupleIJiiiiEEENS1_10collective13CollectiveMmaINS1_34MainloopSm90TmaGmmaWarpSpecializedILi4ENS5_IJNS4_1CILi8EEENSA_ILi1EEESC_EEENS1_35KernelTmaWarpSpecializedCooperativeEEENS5_IJNSA_ILi256EEENSA_ILi128EEESH_EEEaNS5_IJlSC_lEEEaSJ_NS4_8TiledMMAINS4_8MMA_AtomIJNS4_4SM904GMMA27MMA_64x128x32_S32S8S8_SS_TNEEEENS4_6LayoutINS5_IJNSA_ILi2EEESC_SC_EEENS5_IJSC_NSA_ILi0EEEST_EEEEENS5_IJNS4_10UnderscoreESW_SW_EEEEENS4_13SM90_TMA_LOADENS4_14ComposedLayoutINS4_7SwizzleILi3ELi4ELi3EEENS4_18smem_ptr_flag_bitsILi8EEENSQ_INS5_IJSB_SH_EEENS5_IJSH_SC_EEEEEEEvNS4_8identityENS4_23SM90_TMA_LOAD_MULTICASTES18_vS19_EENS_8epilogue10collective6detail29Sm90TmaWarpSpecializedAdapterINS1D_15DefaultEpilogueIaSJ_SJ_NS1C_6thread17LinearCombinationIaLi1EiiLNS1H_9ScaleType4KindE0ELNS_15FloatRoundStyleE2EaEENS1_15EpilogueDefaultEEEEEvvEEEEvNT_6ParamsE:
[----:B------:R-:W0:Y:S01]  /*0000*/  LDC R1, c[0x0][0x28] ;  /* 0x00000a00ff017b82 */ /* 0x000e220000000800 */
[----:B------:R-:W1:Y:S01]  /*0010*/  S2R R18, SR_TID.X ;  /* 0x0000000000127919 */ /* 0x000e620000002100 */
[----:B------:R-:W-:Y:S01]  /*0020*/  ELECT P0, URZ, PT ;  /* 0x00000000003f782f */ /* 0x000fe20003800000 */
[----:B------:R-:W-:Y:S01]  /*0030*/  BSSY B0, `(.L_x_0) ;  /* 0x000000f000007945 */ /* 0x000fe20003800000 */
[--C-:B-1----:R-:W-:Y:S02]  /*0040*/  SHF.R.U32.HI R0, RZ, 0x5, R18.reuse ;  /* 0x00000005ff007819 */ /* 0x102fe40000011612 */
[----:B------:R-:W-:-:S03]  /*0050*/  SHF.R.U32.HI R3, RZ, 0x7, R18 ;  /* 0x00000007ff037819 */ /* 0x000fc60000011612 */
[----:B------:R-:W1:Y:S04]  /*0060*/  SHFL.IDX PT, R2, R0, RZ, 0x1f ;  /* 0x00001fff00027589 */ /* 0x000e6800000e0000 */
[----:B------:R2:W3:Y:S01]  /*0070*/  SHFL.IDX PT, R5, R3, RZ, 0x1f ;  /* 0x00001fff03057589 */ /* 0x0004e200000e0000 */
[----:B-1----:R-:W-:-:S13]  /*0080*/  ISETP.NE.OR P0, PT, R2, RZ, !P0 ;  /* 0x000000ff0200720c */ /* 0x002fda0004705670 */
[----:B0-23--:R-:W-:Y:S05]  /*0090*/  @P0 BRA `(.L_x_1) ;  /* 0x0000000000200947 */ /* 0x00dfea0003800000 */
[----:B------:R-:W-:Y:S02]  /*00a0*/  ULDC.64 UR4, c[0x0][0x198] ;  /* 0x0000660000047ab9 */ /* 0x000fe40000000a00 */
[----:B------:R-:W-:Y:S02]  /*00b0*/  UIADD3 UR6, UP0, UR4, 0xf0, URZ ;  /* 0x000000f004067890 */ /* 0x000fe4000ff1e03f */
[----:B------:R-:W-:Y:S02]  /*00c0*/  UIADD3 UR4, UP1, UR4, 0x1f0, URZ ;  /* 0x000001f004047890 */ /* 0x000fe4000ff3e03f */
[----:B------:R-:W-:Y:S02]  /*00d0*/  UIADD3.X UR7, URZ, UR5, URZ, UP0, !UPT ;  /* 0x000000053f077290 */ /* 0x000fe400087fe43f */
[----:B------:R-:W-:-:S07]  /*00e0*/  UIADD3.X UR5, URZ, UR5, URZ, UP1, !UPT ;  /* 0x000000053f057290 */ /* 0x000fce0008ffe43f */
[----:B------:R0:W-:Y:S02]  /*00f0*/  UTMACCTL.PF [UR6] ;  /* 0x00000000060079b9 */ /* 0x0001e40008040000 */
[----:B------:R0:W-:Y:S02]  /*0100*/  UTMACCTL.PF [UR4] ;  /* 0x00000000040079b9 */ /* 0x0001e40008040000 */
[----:B0-----:R-:W-:Y:S01]  /*0110*/  NOP ;  /* 0x0000000000007918 */ /* 0x001fe20000000000 */
.L_x_1:
[----:B------:R-:W-:Y:S05]  /*0120*/  BSYNC B0 ;  /* 0x0000000000007941 */ /* 0x000fea0003800000 */
.L_x_0:
[----:B------:R-:W0:Y:S01]  /*0130*/  SHFL.IDX PT, R3, R0, RZ, 0x1f ;  /* 0x00001fff00037589 */ /* 0x000e2200000e0000 */
[----:B------:R-:W-:-:S04]  /*0140*/  SHF.R.S32.HI R7, RZ, 0x1f, R18 ;  /* 0x0000001fff077819 */ /* 0x000fc80000011412 */
[----:B------:R-:W-:-:S04]  /*0150*/  LEA.HI R7, R7, R18, RZ, 0x7 ;  /* 0x0000001207077211 */ /* 0x000fc800078f38ff */
[----:B------:R-:W-:Y:S02]  /*0160*/  LOP3.LUT R7, R7, 0xffffff80, RZ, 0xc0, !PT ;  /* 0xffffff8007077812 */ /* 0x000fe400078ec0ff */
[----:B0-----:R-:W-:-:S13]  /*0170*/  ISETP.NE.AND P0, PT, R3, RZ, PT ;  /* 0x000000ff0300720c */ /* 0x001fda0003f05270 */
[----:B------:R-:W-:Y:S05]  /*0180*/  @P0 BRA `(.L_x_2) ;  /* 0x0000000000580947 */ /* 0x000fea0003800000 */
[----:B------:R-:W0:Y:S01]  /*0190*/  S2UR UR8, SR_CgaCtaId ;  /* 0x00000000000879c3 */ /* 0x000e220000008800 */
[----:B------:R-:W-:Y:S01]  /*01a0*/  UMOV UR4, 0x400 ;  /* 0x0000040000047882 */ /* 0x000fe20000000000 */
[----:B------:R-:W-:Y:S01]  /*01b0*/  UMOV UR5, 0x1 ;  /* 0x0000000100057882 */ /* 0x000fe20000000000 */
[----:B------:R-:W-:Y:S01]  /*01c0*/  UMOV UR6, 0x10 ;  /* 0x0000001000067882 */ /* 0x000fe20000000000 */
[----:B------:R-:W-:Y:S01]  /*01d0*/  ELECT P0, URZ, PT ;  /* 0x00000000003f782f */ /* 0x000fe20003800000 */
[----:B------:R-:W-:-:S04]  /*01e0*/  UIADD3 UR6, -UR6, 0x100000, URZ ;  /* 0x0010000006067890 */ /* 0x000fc8000fffe13f */
[----:B------:R-:W-:Y:S02]  /*01f0*/  USHF.L.U32 UR7, UR6, 0xb, URZ ;  /* 0x0000000b06077899 */ /* 0x000fe4000800063f */
[----:B------:R-:W-:Y:S02]  /*0200*/  USHF.L.U32 UR6, UR6, 0x1, URZ ;  /* 0x0000000106067899 */ /* 0x000fe4000800063f */
[----:B0-----:R-:W-:Y:S02]  /*0210*/  ULEA UR8, UR8, UR4, 0x18 ;  /* 0x0000000408087291 */ /* 0x001fe4000f8ec03f */
[----:B------:R-:W-:-:S04]  /*0220*/  UIADD3 UR4, -UR5, 0x100000, URZ ;  /* 0x0010000005047890 */ /* 0x000fc8000fffe13f */
[----:B------:R-:W-:Y:S02]  /*0230*/  USHF.L.U32 UR5, UR4, 0xb, URZ ;  /* 0x0000000b04057899 */ /* 0x000fe4000800063f */
[----:B------:R-:W-:Y:S01]  /*0240*/  USHF.L.U32 UR4, UR4, 0x1, URZ ;  /* 0x0000000104047899 */ /* 0x000fe2000800063f */
[----:B------:R-:W0:Y:S11]  /*0250*/  FENCE.VIEW.ASYNC.S ;  /* 0x00000000000073c6 */ /* 0x000e360000000000 */
[----:B0-----:R0:W1:Y:S01]  /*0260*/  SYNCS.EXCH.64 URZ, [UR8], UR4 ;  /* 0x00000004083f75b2 */ /* 0x0010620008000100 */
[----:B------:R0:W2:Y:S01]  /*0270*/  SYNCS.EXCH.64 URZ, [UR8+0x20], UR6 ;  /* 0x00002006083f75b2 */ /* 0x0000a20008000100 */
[----:B------:R0:W3:Y:S01]  /*0280*/  SYNCS.EXCH.64 URZ, [UR8+0x8], UR4 ;  /* 0x00000804083f75b2 */ /* 0x0000e20008000100 */
[----:B------:R0:W4:Y:S01]  /*0290*/  SYNCS.EXCH.64 URZ, [UR8+0x28], UR6 ;  /* 0x00002806083f75b2 */ /* 0x0001220008000100 */
[----:B------:R0:W0:Y:S01]  /*02a0*/  SYNCS.EXCH.64 URZ, [UR8+0x10], UR4 ;  /* 0x00001004083f75b2 */ /* 0x0000220008000100 */
[----:B------:R0:W0:Y:S01]  /*02b0*/  SYNCS.EXCH.64 URZ, [UR8+0x30], UR6 ;  /* 0x00003006083f75b2 */ /* 0x0000220008000100 */
[----:B------:R0:W0:Y:S01]  /*02c0*/  SYNCS.EXCH.64 URZ, [UR8+0x18], UR4 ;  /* 0x00001804083f75b2 */ /* 0x0000220008000100 */
[----:B------:R0:W0:Y:S01]  /*02d0*/  SYNCS.EXCH.64 URZ, [UR8+0x38], UR6 ;  /* 0x00003806083f75b2 */ /* 0x0000220008000100 */
[----:B------:R-:W-:Y:S01]  /*02e0*/  NOP ;  /* 0x0000000000007918 */ /* 0x000fe20000000000 */
.L_x_2:
[----:B------:R-:W5:Y:S01]  /*02f0*/  SHFL.IDX PT, R0, R0, RZ, 0x1f ;  /* 0x00001fff00007589 */ /* 0x000f6200000e0000 */
[----:B0-----:R-:W0:Y:S01]  /*0300*/  S2UR UR8, SR_CTAID.X ;  /* 0x00000000000879c3 */ /* 0x001e220000002500 */
[----:B------:R-:W-:Y:S01]  /*0310*/  IMAD.IADD R6, R18, 0x1, -R7 ;  /* 0x0000000112067824 */ /* 0x000fe200078e0a07 */
[----:B------:R-:W-:Y:S01]  /*0320*/  SHF.R.S32.HI R10, RZ, 0x1f, R3 ;  /* 0x0000001fff0a7819 */ /* 0x000fe20000011403 */
[----:B------:R-:W1:Y:S01]  /*0330*/  S2R R4, SR_CTAID.Y ;  /* 0x0000000000047919 */ /* 0x000e620000002600 */
[----:B------:R-:W-:Y:S01]  /*0340*/  ELECT P0, URZ, PT ;  /* 0x00000000003f782f */ /* 0x000fe20003800000 */
[----:B------:R-:W-:Y:S01]  /*0350*/  NOP ;  /* 0x0000000000007918 */ /* 0x000fe20000000000 */
[----:B------:R-:W-:Y:S01]  /*0360*/  SHF.R.S32.HI R7, RZ, 0x1f, R6 ;  /* 0x0000001fff077819 */ /* 0x000fe20000011406 */
[----:B------:R-:W-:Y:S01]  /*0370*/  ULDC UR4, c[0x0][0x150] ;  /* 0x0000540000047ab9 */ /* 0x000fe20000000800 */
[----:B------:R-:W-:Y:S01]  /*0380*/  LEA.HI R10, R10, R3, RZ, 0x2 ;  /* 0x000000030a0a7211 */ /* 0x000fe200078f10ff */
[----:B------:R-:W2:Y:S01]  /*0390*/  LDC R9, c[0x0][0x144] ;  /* 0x00005100ff097b82 */ /* 0x000ea20000000800 */
[----:B------:R-:W-:Y:S01]  /*03a0*/  LEA.HI R7, R7, R6, RZ, 0x3 ;  /* 0x0000000607077211 */ /* 0x000fe200078f18ff */
[----:B------:R-:W-:Y:S01]  /*03b0*/  NOP ;  /* 0x0000000000007918 */ /* 0x000fe20000000000 */
[----:B------:R-:W-:Y:S01]  /*03c0*/  LOP3.LUT R10, R10, 0x3ffffffc, RZ, 0xc0, !PT ;  /* 0x3ffffffc0a0a7812 */ /* 0x000fe200078ec0ff */
[----:B------:R-:W-:Y:S01]  /*03d0*/  IMAD.MOV.U32 R23, RZ, RZ, 0x1 ;  /* 0x00000001ff177424 */ /* 0x000fe200078e00ff */
[----:B------:R-:W-:-:S02]  /*03e0*/  SHF.R.S32.HI R8, RZ, 0x3, R7 ;  /* 0x00000003ff087819 */ /* 0x000fc40000011407 */
[----:B------:R-:W-:Y:S01]  /*03f0*/  SHF.R.S32.HI R7, RZ, 0x1f, R7 ;  /* 0x0000001fff077819 */ /* 0x000fe20000011407 */
[----:B------:R-:W-:Y:S01]  /*0400*/  IMAD.IADD R10, R3, 0x1, -R10 ;  /* 0x00000001030a7824 */ /* 0x000fe200078e0a0a */
[----:B------:R-:W3:Y:S01]  /*0410*/  LDC R12, c[0x0][0x140] ;  /* 0x00005000ff0c7b82 */ /* 0x000ee20000000800 */
[----:B------:R-:W-:Y:S02]  /*0420*/  ISETP.NE.AND P3, PT, R5, RZ, PT ;  /* 0x000000ff0500720c */ /* 0x000fe40003f65270 */
[----:B------:R-:W-:Y:S02]  /*0430*/  LEA.HI R7, R7, R8, RZ, 0x2 ;  /* 0x0000000807077211 */ /* 0x000fe400078f10ff */
[----:B-----5:R-:W-:Y:S02]  /*0440*/  ISETP.NE.OR P0, PT, R0, RZ, !P0 ;  /* 0x000000ff0000720c */ /* 0x020fe40004705670 */
[----:B------:R-:W-:Y:S02]  /*0450*/  LOP3.LUT R7, R7, 0xfffffffc, RZ, 0xc0, !PT ;  /* 0xfffffffc07077812 */ /* 0x000fe400078ec0ff */
[----:B0-----:R-:W-:-:S03]  /*0460*/  I2FP.F32.U32 R0, UR8 ;  /* 0x0000000800007c45 */ /* 0x001fc60008201000 */
[----:B------:R-:W-:Y:S02]  /*0470*/  IMAD.IADD R7, R8, 0x1, -R7 ;  /* 0x0000000108077824 */ /* 0x000fe400078e0a07 */
[----:B------:R-:W-:Y:S01]  /*0480*/  FMUL R0, R0, UR4 ;  /* 0x0000000400007c20 */ /* 0x000fe20008400000 */
[----:B------:R-:W-:Y:S01]  /*0490*/  ULDC UR4, c[0x0][0x154] ;  /* 0x0000550000047ab9 */ /* 0x000fe20000000800 */
[----:B------:R-:W-:Y:S01]  /*04a0*/  IMAD R7, R10, 0x4, R7 ;  /* 0x000000040a077824 */ /* 0x000fe200078e0207 */
[----:B-1----:R-:W-:Y:S01]  /*04b0*/  I2FP.F32.U32 R8, R4 ;  /* 0x0000000400087245 */ /* 0x002fe20000201000 */
[----:B------:R-:W-:Y:S01]  /*04c0*/  VOTEU.ALL UP0, P0 ;  /* 0x00000000003f7886 */ /* 0x000fe20000000000 */
[----:B------:R-:W-:Y:S01]  /*04d0*/  VOTEU.ALL UP1, P0 ;  /* 0x00000000003f7886 */ /* 0x000fe20000020000 */
[----:B------:R-:W0:Y:S01]  /*04e0*/  F2I.U32.TRUNC.NTZ R0, R0 ;  /* 0x0000000000007305 */ /* 0x000e22000020f000 */
[C---:B------:R-:W-:Y:S02]  /*04f0*/  IMAD.SHL.U32 R152, R7.reuse, 0x4, RZ ;  /* 0x0000000407987824 */ /* 0x040fe400078e00ff */
[----:B------:R-:W-:Y:S01]  /*0500*/  FMUL R10, R8, UR4 ;  /* 0x00000004080a7c20 */ /* 0x000fe20008400000 */
[----:B------:R-:W1:Y:S01]  /*0510*/  @!UP0 S2UR UR7, SR_CgaCtaId ;  /* 0x00000000000789c3 */ /* 0x000e620000008800 */
[----:B------:R-:W-:Y:S01]  /*0520*/  UMOV UR4, 0x20 ;  /* 0x0000002000047882 */ /* 0x000fe20000000000 */
[----:B------:R-:W-:Y:S01]  /*0530*/  @!UP0 UMOV UR6, 0x400 ;  /* 0x0000040000068882 */ /* 0x000fe20000000000 */
[----:B------:R-:W-:Y:S01]  /*0540*/  LOP3.LUT R152, R7, 0xc, R152, 0x78, !PT ;  /* 0x0000000c07987812 */ /* 0x000fe200078e7898 */
[----:B------:R-:W-:-:S04]  /*0550*/  @!UP0 UIADD3 UR4, -UR4, 0x100000, URZ ;  /* 0x0010000004048890 */ /* 0x000fc8000fffe13f */
[----:B------:R-:W-:Y:S02]  /*0560*/  @!UP0 USHF.L.U32 UR5, UR4, 0xb, URZ ;  /* 0x0000000b04058899 */ /* 0x000fe4000800063f */
[----:B------:R-:W-:Y:S01]  /*0570*/  @!UP0 USHF.L.U32 UR4, UR4, 0x1, URZ ;  /* 0x0000000104048899 */ /* 0x000fe2000800063f */
[----:B------:R-:W5:Y:S01]  /*0580*/  F2I.U32.TRUNC.NTZ R10, R10 ;  /* 0x0000000a000a7305 */ /* 0x000f62000020f000 */
[----:B---3--:R-:W-:Y:S02]  /*0590*/  ISETP.EQ.U32.AND P2, PT, R12, 0x1, PT ;  /* 0x000000010c00780c */ /* 0x008fe40003f42070 */
[----:B------:R-:W-:Y:S01]  /*05a0*/  SHF.R.S32.HI R3, RZ, 0x1f, R152 ;  /* 0x0000001fff037819 */ /* 0x000fe20000011498 */
[----:B------:R-:W3:Y:S01]  /*05b0*/  LDC R7, c[0x0][0x148] ;  /* 0x00005200ff077b82 */ /* 0x000ee20000000800 */
[----:B0-----:R-:W-:Y:S02]  /*05c0*/  IMAD.MOV R14, RZ, RZ, -R0 ;  /* 0x000000ffff0e7224 */ /* 0x001fe400078e0a00 */
[----:B------:R-:W-:-:S02]  /*05d0*/  LEA.HI R8, R3, R152, RZ, 0x3 ;  /* 0x0000009803087211 */ /* 0x000fc400078f18ff */
[----:B--2---:R-:W-:Y:S02]  /*05e0*/  IMAD R3, R9, R14, UR8 ;  /* 0x0000000809037e24 */ /* 0x004fe4000f8e020e */
[----:B------:R-:W-:Y:S02]  /*05f0*/  LOP3.LUT R11, R8, 0xfffffff8, RZ, 0xc0, !PT ;  /* 0xfffffff8080b7812 */ /* 0x000fe400078ec0ff */
[----:B------:R-:W-:Y:S01]  /*0600*/  SHF.R.S32.HI R9, RZ, 0x1f, R2 ;  /* 0x0000001fff097819 */ /* 0x000fe20000011402 */
[----:B-----5:R-:W-:Y:S02]  /*0610*/  IMAD.MOV R24, RZ, RZ, -R10 ;  /* 0x000000ffff187224 */ /* 0x020fe400078e0a0a */
[----:B------:R-:W-:Y:S01]  /*0620*/  IMAD.IADD R0, R152, 0x1, -R11 ;  /* 0x0000000198007824 */ /* 0x000fe200078e0a0b */
[----:B------:R-:W-:Y:S01]  /*0630*/  LEA.HI R9, R9, R2, RZ, 0x2 ;  /* 0x0000000209097211 */ /* 0x000fe200078f10ff */
[----:B-1----:R-:W-:Y:S01]  /*0640*/  @!UP0 ULEA UR6, UR7, UR6, 0x18 ;  /* 0x0000000607068291 */ /* 0x002fe2000f8ec03f */
[----:B------:R-:W-:-:S02]  /*0650*/  VOTEU.ALL UP0, P0 ;  /* 0x00000000003f7886 */ /* 0x000fc40000000000 */
[----:B------:R-:W-:Y:S02]  /*0660*/  LOP3.LUT R9, R9, 0xfffffffc, RZ, 0xc0, !PT ;  /* 0xfffffffc09097812 */ /* 0x000fe400078ec0ff */
[----:B------:R-:W-:Y:S02]  /*0670*/  ISETP.NE.AND P4, PT, R0, R3, PT ;  /* 0x000000030000720c */ /* 0x000fe40003f85270 */
[----:B------:R-:W-:Y:S01]  /*0680*/  LOP3.LUT P0, RZ, R6, 0x7, RZ, 0xc0, !PT ;  /* 0x0000000706ff7812 */ /* 0x000fe2000780c0ff */
[----:B------:R-:W-:Y:S02]  /*0690*/  IMAD.IADD R0, R2, 0x1, -R9 ;  /* 0x0000000102007824 */ /* 0x000fe400078e0a09 */
[----:B---3--:R-:W-:Y:S01]  /*06a0*/  IMAD R9, R7, R24, R4 ;  /* 0x0000001807097224 */ /* 0x008fe200078e0204 */
[----:B------:R-:W-:Y:S01]  /*06b0*/  ISETP.LT.U32.AND P0, PT, R152, 0x8, !P0 ;  /* 0x000000089800780c */ /* 0x000fe20004701070 */
[----:B------:R-:W-:Y:S01]  /*06c0*/  VIADD R6, R5, 0xffffffff ;  /* 0xffffffff05067836 */ /* 0x000fe20000000000 */
[----:B------:R-:W-:Y:S01]  /*06d0*/  ISETP.NE.AND P1, PT, R0, 0x3, PT ;  /* 0x000000030000780c */ /* 0x000fe20003f25270 */
[----:B------:R-:W0:Y:S02]  /*06e0*/  FENCE.VIEW.ASYNC.S ;  /* 0x00000000000073c6 */ /* 0x000e240000000000 */
[----:B0-----:R0:W1:Y:S01]  /*06f0*/  @!UP0 SYNCS.EXCH.64 URZ, [UR6+0x50], UR4 ;  /* 0x00005004063f85b2 */ /* 0x0010620008000100 */
[----:B------:R-:W-:-:S02]  /*0700*/  SEL R2, RZ, 0x1, !P0 ;  /* 0x00000001ff027807 */ /* 0x000fc40004000000 */
[----:B------:R-:W-:Y:S02]  /*0710*/  ISETP.EQ.OR P1, PT, R0, RZ, !P1 ;  /* 0x000000ff0000720c */ /* 0x000fe40004f22670 */
[----:B------:R-:W-:Y:S02]  /*0720*/  @P4 SHF.R.S32.HI R8, RZ, 0x3, R8 ;  /* 0x00000003ff084819 */ /* 0x000fe40000011408 */
[----:B------:R-:W-:Y:S02]  /*0730*/  ISETP.EQ.AND P1, PT, R5, RZ, P1 ;  /* 0x000000ff0500720c */ /* 0x000fe40000f22270 */
[----:B------:R-:W-:Y:S02]  /*0740*/  @P4 ISETP.NE.AND P5, PT, R8, R9, PT ;  /* 0x000000090800420c */ /* 0x000fe40003fa5270 */
[----:B------:R-:W-:Y:S02]  /*0750*/  ISETP.GE.U32.AND P6, PT, R6, 0x2, PT ;  /* 0x000000020600780c */ /* 0x000fe40003fc6070 */
[----:B------:R-:W-:-:S02]  /*0760*/  @P4 SEL R23, RZ, 0x1, P5 ;  /* 0x00000001ff174807 */ /* 0x000fc40002800000 */
[----:B------:R-:W-:Y:S01]  /*0770*/  SEL R19, RZ, 0x1, !P1 ;  /* 0x00000001ff137807 */ /* 0x000fe20004800000 */
[----:B------:R0:W2:Y:S01]  /*0780*/  @!UP1 SYNCS.EXCH.64 URZ, [UR6+0x58], UR4 ;  /* 0x00005804063f95b2 */ /* 0x0000a20008000100 */
[----:B------:R-:W-:Y:S01]  /*0790*/  LOP3.LUT R23, R23, R2, RZ, 0xc0, !PT ;  /* 0x0000000217177212 */ /* 0x000fe200078ec0ff */
[----:B------:R-:W-:Y:S01]  /*07a0*/  NOP ;  /* 0x0000000000007918 */ /* 0x000fe20000000000 */
[----:B------:R-:W-:Y:S01]  /*07b0*/  SEL R19, R19, 0x2, P6 ;  /* 0x0000000213137807 */ /* 0x000fe20003000000 */
[----:B------:R-:W-:Y:S06]  /*07c0*/  @!P2 BRA `(.L_x_3) ;  /* 0x000000000008a947 */ /* 0x000fec0003800000 */
[----:B-12-4-:R-:W-:Y:S01]  /*07d0*/  UCGABAR_ARV ;  /* 0x00000000000079c7 */ /* 0x016fe20008000000 */
[----:B------:R-:W-:Y:S05]  /*07e0*/  BRA `(.L_x_4) ;  /* 0x0000000000047947 */ /* 0x000fea0003800000 */
.L_x_3:
[----:B-12-4-:R-:W-:Y:S01]  /*07f0*/  NOP ;  /* 0x0000000000007918 */ /* 0x016fe20000000000 */
.L_x_4:
[----:B------:R-:W1:Y:S01]  /*0800*/  LDC R2, c[0x0][0x65c] ;  /* 0x00019700ff027b82 */ /* 0x000e620000000800 */
[----:B------:R-:W-:Y:S02]  /*0810*/  IMAD.U32 R8, RZ, RZ, UR8 ;  /* 0x00000008ff087e24 */ /* 0x000fe4000f8e00ff */
[----:B------:R-:W-:Y:S01]  /*0820*/  IMAD.MOV.U32 R9, RZ, RZ, RZ ;  /* 0x000000ffff097224 */ /* 0x000fe200078e00ff */
[----:B-1----:R-:W-:-:S04]  /*0830*/  ISETP.NE.AND P1, PT, R2, 0x1, PT ;  /* 0x000000010200780c */ /* 0x002fc80003f25270 */
[----:B------:R-:W-:-:S09]  /*0840*/  P2R R5, PR, RZ, 0x2 ;  /* 0x00000002ff057803 */ /* 0x000fd20000000000 */
[----:B------:R-:W1:Y:S01]  /*0850*/  @P1 LDC R17, c[0x0][0x10] ;  /* 0x00000400ff111b82 */ /* 0x000e620000000800 */
[----:B------:R-:W-:Y:S02]  /*0860*/  @P1 IMAD.MOV.U32 R5, RZ, RZ, RZ ;  /* 0x000000ffff051224 */ /* 0x000fe400078e00ff */
[----:B------:R-:W-:-:S05]  /*0870*/  @P1 IMAD.MOV.U32 R13, RZ, RZ, RZ ;  /* 0x000000ffff0d1224 */ /* 0x000fca00078e00ff */
[----:B------:R-:W2:Y:S01]  /*0880*/  @!P1 LDC R11, c[0x0][0xc] ;  /* 0x00000300ff0b9b82 */ /* 0x000ea20000000800 */
[----:B-1----:R-:W-:-:S04]  /*0890*/  @P1 IMAD.WIDE.U32 R16, R17, UR8, R4 ;  /* 0x0000000811101c25 */ /* 0x002fc8000f8e0004 */
[----:B------:R-:W-:Y:S02]  /*08a0*/  @P1 IMAD.IADD R17, R17, 0x1, R13 ;  /* 0x0000000111111824 */ /* 0x000fe400078e020d */
[----:B--2---:R-:W-:-:S04]  /*08b0*/  @!P1 IMAD.WIDE.U32 R8, R4, R11, R8 ;  /* 0x0000000b04089225 */ /* 0x004fc800078e0008 */
[----:B------:R-:W-:Y:S02]  /*08c0*/  @!P1 IMAD.MOV.U32 R16, RZ, RZ, R8 ;  /* 0x000000ffff109224 */ /* 0x000fe400078e0008 */
[----:B------:R-:W-:Y:S01]  /*08d0*/  @!P1 IMAD.MOV.U32 R17, RZ, RZ, R9 ;  /* 0x000000ffff119224 */ /* 0x000fe200078e0009 */
[----:B------:R-:W-:Y:S06]  /*08e0*/  @!P2 BRA `(.L_x_5) ;  /* 0x00000000000ca947 */ /* 0x000fec0003800000 */
[----:B------:R-:W-:Y:S01]  /*08f0*/  UCGABAR_WAIT ;  /* 0x0000000000007dc7 */ /* 0x000fe20008000000 */
[----:B------:R-:W-:Y:S01]  /*0900*/  CCTL.IVALL ;  /* 0x00000000ff00798f */ /* 0x000fe20002000000 */
[----:B------:R-:W-:Y:S05]  /*0910*/  BRA `(.L_x_6) ;  /* 0x0000000000047947 */ /* 0x000fea0003800000 */
.L_x_5:
[----:B------:R-:W-:Y:S06]  /*0920*/  BAR.SYNC.DEFER_BLOCKING 0x0 ;  /* 0x0000000000007b1d */ /* 0x000fec0000010000 */
.L_x_6:
[----:B------:R-:W-:Y:S05]  /*0930*/  @!P3 BRA `(.L_x_7) ;  /* 0x000000840000b947 */ /* 0x000fea0003800000 */
[----:B------:R-:W-:-:S13]  /*0940*/  ISETP.GT.U32.AND P0, PT, R6, 0x1, PT ;  /* 0x000000010600780c */ /* 0x000fda0003f04070 */
[----:B0-----:R-:W-:Y:S05]  /*0950*/  @P0 EXIT ;  /* 0x000000000000094d */ /* 0x001fea0003800000 */
[----:B------:R-:W-:Y:S01]  /*0960*/  ULDC.64 UR4, c[0x0][0x650] ;  /* 0x0001940000047ab9 */ /* 0x000fe20000000a00 */
[----:B------:R-:W-:Y:S01]  /*0970*/  PRMT R0, RZ, 0x7610, R0 ;  /* 0x00007610ff007816 */ /* 0x000fe20000000000 */
[----:B------:R-:W-:Y:S01]  /*0980*/  IMAD.MOV.U32 R154, RZ, RZ, -0x1 ;  /* 0xffffffffff9a7424 */ /* 0x000fe200078e00ff */
[----:B------:R-:W-:Y:S01]  /*0990*/  ISETP.GE.U32.AND P0, PT, R16, UR4, PT ;  /* 0x0000000410007c0c */ /* 0x000fe2000bf06070 */
[----:B------:R-:W-:Y:S02]  /*09a0*/  IMAD.MOV.U32 R153, RZ, RZ, -0x1 ;  /* 0xffffffffff997424 */ /* 0x000fe400078e00ff */
[----:B------:R-:W-:Y:S01]  /*09b0*/  IMAD.MOV.U32 R22, RZ, RZ, -0x1 ;  /* 0xffffffffff167424 */ /* 0x000fe200078e00ff */
[----:B------:R-:W-:-:S13]  /*09c0*/  ISETP.GE.U32.AND.EX P0, PT, R17, UR5, PT, P0 ;  /* 0x0000000511007c0c */ /* 0x000fda000bf06100 */
[----:B------:R-:W-:Y:S05]  /*09d0*/  @P0 BRA `(.L_x_8) ;  /* 0x00000004002c0947 */ /* 0x000fea0003800000 */
[----:B------:R-:W0:Y:S01]  /*09e0*/  LDC.64 R20, c[0x0][0x628] ;  /* 0x00018a00ff147b82 */ /* 0x000e220000000a00 */
[----:B------:R-:W-:Y:S02]  /*09f0*/  IMAD.MOV.U32 R8, RZ, RZ, R16 ;  /* 0x000000ffff087224 */ /* 0x000fe400078e0010 */
[----:B------:R-:W-:-:S05]  /*0a00*/  IMAD.MOV.U32 R9, RZ, RZ, R17 ;  /* 0x000000ffff097224 */ /* 0x000fca00078e0011 */
[----:B------:R-:W1:Y:S08]  /*0a10*/  LDC R0, c[0x0][0x630] ;  /* 0x00018c00ff007b82 */ /* 0x000e700000000800 */
[----:B------:R-:W2:Y:S01]  /*0a20*/  LDC.64 R26, c[0x0][0x620] ;  /* 0x00018800ff1a7b82 */ /* 0x000ea20000000a00 */
[----:B0-----:R-:W-:-:S04]  /*0a30*/  ISETP.NE.U32.AND P0, PT, R20, RZ, PT ;  /* 0x000000ff1400720c */ /* 0x001fc80003f05070 */
[----:B------:R-:W-:-:S13]  /*0a40*/  ISETP.NE.AND.EX P0, PT, R21, RZ, PT, P0 ;  /* 0x000000ff1500720c */ /* 0x000fda0003f05300 */
[----:B-12---:R-:W-:Y:S05]  /*0a50*/  @!P0 BRA `(.L_x_9) ;  /* 0x0000000000288947 */ /* 0x006fea0003800000 */
[----:B------:R-:W0:Y:S02]  /*0a60*/  LDC R13, c[0x0][0x634] ;  /* 0x00018d00ff0d7b82 */ /* 0x000e240000000800 */
[----:B0-----:R-:W-:-:S05]  /*0a70*/  IADD3 R13, P0, R16, R13, RZ ;  /* 0x0000000d100d7210 */ /* 0x001fca0007f1e0ff */
[----:B------:R-:W-:-:S04]  /*0a80*/  IMAD.X R15, RZ, RZ, R17, P0 ;  /* 0x000000ffff0f7224 */ /* 0x000fc800000e0611 */
[----:B------:R-:W-:-:S04]  /*0a90*/  IMAD.WIDE.U32 R8, R15, R20, RZ ;  /* 0x000000140f087225 */ /* 0x000fc800078e00ff */
[----:B------:R-:W-:-:S04]  /*0aa0*/  IMAD.WIDE.U32 R10, P0, R13, R21, R8 ;  /* 0x000000150d0a7225 */ /* 0x000fc80007800008 */
[----:B------:R-:W-:-:S04]  /*0ab0*/  IMAD.WIDE.U32 R8, R13, R20, RZ ;  /* 0x000000140d087225 */ /* 0x000fc800078e00ff */
[----:B------:R-:W-:Y:S01]  /*0ac0*/  IMAD.X R13, RZ, RZ, RZ, P0 ;  /* 0x000000ffff0d7224 */ /* 0x000fe200000e06ff */
[----:B------:R-:W-:Y:S01]  /*0ad0*/  IADD3 RZ, P0, R9, R10, RZ ;  /* 0x0000000a09ff7210 */ /* 0x000fe20007f1e0ff */
[----:B------:R-:W-:-:S04]  /*0ae0*/  IMAD.MOV.U32 R12, RZ, RZ, R11 ;  /* 0x000000ffff0c7224 */ /* 0x000fc800078e000b */
[----:B------:R-:W-:-:S08]  /*0af0*/  IMAD.WIDE.U32.X R8, R15, R21, R12, P0 ;  /* 0x000000150f087225 */ /* 0x000fd000000e040c */
.L_x_9:
[----:B------:R-:W0:Y:S01]  /*0b00*/  LDC.64 R20, c[0x0][0x640] ;  /* 0x00019000ff147b82 */ /* 0x000e220000000a00 */
[--C-:B------:R-:W-:Y:S01]  /*0b10*/  SHF.R.U64 R28, R8, R0, R9.reuse ;  /* 0x00000000081c7219 */ /* 0x100fe20000001209 */
[----:B------:R-:W-:Y:S01]  /*0b20*/  IMAD R30, R7, R24, R4 ;  /* 0x00000018071e7224 */ /* 0x000fe200078e0204 */
[----:B------:R-:W-:Y:S01]  /*0b30*/  SHF.R.U32.HI R0, RZ, R0, R9 ;  /* 0x00000000ff007219 */ /* 0x000fe20000011609 */
[----:B------:R-:W-:Y:S01]  /*0b40*/  IMAD.MOV.U32 R25, RZ, RZ, 0x1 ;  /* 0x00000001ff197424 */ /* 0x000fe200078e00ff */
[----:B------:R-:W-:-:S03]  /*0b50*/  IADD3 R5, P0, RZ, -R28, RZ ;  /* 0x8000001cff057210 */ /* 0x000fc60007f1e0ff */
[----:B------:R-:W1:Y:S02]  /*0b60*/  LDC R6, c[0x0][0x618] ;  /* 0x00018600ff067b82 */ /* 0x000e640000000800 */
[----:B------:R-:W-:-:S04]  /*0b70*/  IMAD.X R9, RZ, RZ, ~R0, P0 ;  /* 0x000000ffff097224 */ /* 0x000fc800000e0e00 */
[-C--:B------:R-:W-:Y:S02]  /*0b80*/  IMAD R0, R9, R26.reuse, RZ ;  /* 0x0000001a09007224 */ /* 0x080fe400078e02ff */
[----:B------:R-:W2:Y:S01]  /*0b90*/  LDC R11, c[0x0][0x608] ;  /* 0x00018200ff0b7b82 */ /* 0x000ea20000000800 */
[----:B------:R-:W-:-:S04]  /*0ba0*/  IMAD.WIDE.U32 R8, R5, R26, R16 ;  /* 0x0000001a05087225 */ /* 0x000fc800078e0010 */
[----:B------:R-:W-:-:S03]  /*0bb0*/  IMAD R5, R5, R27, R0 ;  /* 0x0000001b05057224 */ /* 0x000fc600078e0200 */
[----:B------:R-:W3:Y:S01]  /*0bc0*/  LDC R12, c[0x0][0x658] ;  /* 0x00019600ff0c7b82 */ /* 0x000ee20000000800 */
[----:B0-----:R-:W-:Y:S01]  /*0bd0*/  ISETP.NE.U32.AND P0, PT, R20, RZ, PT ;  /* 0x000000ff1400720c */ /* 0x001fe20003f05070 */
[----:B------:R-:W-:Y:S02]  /*0be0*/  IMAD.IADD R5, R9, 0x1, R5 ;  /* 0x0000000109057824 */ /* 0x000fe400078e0205 */
[----:B------:R-:W-:Y:S01]  /*0bf0*/  IMAD.MOV.U32 R9, RZ, RZ, -0x1 ;  /* 0xffffffffff097424 */ /* 0x000fe200078e00ff */
[----:B------:R-:W-:-:S03]  /*0c00*/  ISETP.NE.AND.EX P0, PT, R21, RZ, PT, P0 ;  /* 0x000000ff1500720c */ /* 0x000fc60003f05300 */
[----:B------:R-:W0:Y:S01]  /*0c10*/  LDC R15, c[0x0][0x600] ;  /* 0x00018000ff0f7b82 */ /* 0x000e220000000800 */
[-CC-:B-1----:R-:W-:Y:S02]  /*0c20*/  SHF.R.U64 R13, R8, R6.reuse, R5.reuse ;  /* 0x00000006080d7219 */ /* 0x182fe40000001205 */
[----:B------:R-:W-:-:S05]  /*0c30*/  SHF.R.U32.HI R0, RZ, R6, R5 ;  /* 0x00000006ff007219 */ /* 0x000fca0000011605 */
[----:B------:R-:W1:Y:S01]  /*0c40*/  LDC R14, c[0x0][0x648] ;  /* 0x00019200ff0e7b82 */ /* 0x000e620000000800 */
[-CC-:B--2---:R-:W-:Y:S02]  /*0c50*/  SHF.R.U64 R27, R13, R11.reuse, R0.reuse ;  /* 0x0000000b0d1b7219 */ /* 0x184fe40000001200 */
[----:B------:R-:W-:-:S05]  /*0c60*/  SHF.R.U32.HI R5, RZ, R11, R0 ;  /* 0x0000000bff057219 */ /* 0x000fca0000011600 */
[----:B------:R-:W2:Y:S01]  /*0c70*/  LDC R22, c[0x0][0x638] ;  /* 0x00018e00ff167b82 */ /* 0x000ea20000000800 */
[-CC-:B---3--:R-:W-:Y:S02]  /*0c80*/  SHF.R.U64 R24, R27, R12.reuse, R5.reuse ;  /* 0x0000000c1b187219 */ /* 0x188fe40000001205 */
[-C--:B------:R-:W-:Y:S02]  /*0c90*/  SHF.L.U32 R0, R9, R12.reuse, RZ ;  /* 0x0000000c09007219 */ /* 0x080fe400000006ff */
[----:B------:R-:W-:Y:S01]  /*0ca0*/  SHF.R.U32.HI R5, RZ, R12, R5 ;  /* 0x0000000cff057219 */ /* 0x000fe20000011605 */
[----:B------:R-:W-:Y:S01]  /*0cb0*/  IMAD.MOV.U32 R4, RZ, RZ, R24 ;  /* 0x000000ffff047224 */ /* 0x000fe200078e0018 */
[----:B------:R-:W-:Y:S01]  /*0cc0*/  LOP3.LUT R10, RZ, R0, RZ, 0x33, !PT ;  /* 0x00000000ff0a7212 */ /* 0x000fe200078e33ff */
[----:B------:R-:W3:Y:S01]  /*0cd0*/  LDC R26, c[0x0][0x610] ;  /* 0x00018400ff1a7b82 */ /* 0x000ee20000000800 */
[----:B------:R-:W-:Y:S05]  /*0ce0*/  @!P0 BRA `(.L_x_10) ;  /* 0x0000000000288947 */ /* 0x000fea0003800000 */
[----:B------:R-:W4:Y:S02]  /*0cf0*/  LDC R9, c[0x0][0x64c] ;  /* 0x00019300ff097b82 */ /* 0x000f240000000800 */
[----:B----4-:R-:W-:-:S05]  /*0d00*/  IADD3 R9, P0, R24, R9, RZ ;  /* 0x0000000918097210 */ /* 0x010fca0007f1e0ff */
        /* <DEDUP_REMOVED lines=8> */
.L_x_10:
[----:B-1----:R-:W-:Y:S01]  /*0d90*/  SHF.R.U64 R4, R4, R14, R5 ;  /* 0x0000000e04047219 */ /* 0x002fe20000001205 */
[----:B0-----:R-:W-:Y:S01]  /*0da0*/  VIADD R6, R15, 0xffffffff ;  /* 0xffffffff0f067836 */ /* 0x001fe20000000000 */
[----:B------:R-:W-:Y:S02]  /*0db0*/  SHF.L.U32 R0, R25, R12, RZ ;  /* 0x0000000c19007219 */ /* 0x000fe400000006ff */
[----:B------:R-:W-:Y:S01]  /*0dc0*/  LOP3.LUT R5, R27, R10, RZ, 0xc0, !PT ;  /* 0x0000000a1b057212 */ /* 0x000fe200078ec0ff */
[----:B------:R-:W-:Y:S01]  /*0dd0*/  IMAD.MOV R7, RZ, RZ, -R4 ;  /* 0x000000ffff077224 */ /* 0x000fe200078e0a04 */
[----:B------:R-:W-:Y:S02]  /*0de0*/  SEL R3, R3, R30, !P1 ;  /* 0x0000001e03037207 */ /* 0x000fe40004800000 */
[----:B------:R-:W-:Y:S01]  /*0df0*/  LOP3.LUT R6, R13, R6, RZ, 0xc0, !PT ;  /* 0x000000060d067212 */ /* 0x000fe200078ec0ff */
[----:B------:R-:W-:Y:S02]  /*0e00*/  IMAD R4, R0, R4, R5 ;  /* 0x0000000400047224 */ /* 0x000fe400078e0205 */
[----:B--2---:R-:W-:-:S02]  /*0e10*/  IMAD R0, R7, R22, R24 ;  /* 0x0000001607007224 */ /* 0x004fc400078e0218 */
[----:B---3--:R-:W-:Y:S02]  /*0e20*/  IMAD R3, R4, R26, R3 ;  /* 0x0000001a04037224 */ /* 0x008fe400078e0203 */
[----:B------:R-:W-:Y:S02]  /*0e30*/  IMAD R154, R0, R15, R6 ;  /* 0x0000000f009a7224 */ /* 0x000fe400078e0206 */
[----:B------:R-:W-:Y:S02]  /*0e40*/  IMAD.MOV.U32 R4, RZ, RZ, 0x1 ;  /* 0x00000001ff047424 */ /* 0x000fe400078e00ff */
[----:B------:R-:W-:Y:S01]  /*0e50*/  IMAD.MOV.U32 R22, RZ, RZ, R28 ;  /* 0x000000ffff167224 */ /* 0x000fe200078e001c */
[----:B------:R-:W-:Y:S02]  /*0e60*/  SEL R153, R154, R3, !P1 ;  /* 0x000000039a997207 */ /* 0x000fe40004800000 */
[----:B------:R-:W-:Y:S02]  /*0e70*/  PRMT R0, R4, 0x7610, R0 ;  /* 0x0000761004007816 */ /* 0x000fe40000000000 */
[----:B------:R-:W-:-:S07]  /*0e80*/  SEL R154, R3, R154, !P1 ;  /* 0x0000009a039a7207 */ /* 0x000fce0004800000 */
.L_x_8:
[----:B------:R-:W-:-:S08]  /*0e90*/  NOP ;  /* 0x0000000000007918 */ /* 0x000fd00000000000 */
[----:B------:R-:W0:Y:S02]  /*0ea0*/  USETMAXREG.TRY_ALLOC.CTAPOOL UP0, 0xe8 ;  /* 0x000000e8000079c8 */ /* 0x000e240008000600 */
[----:B0-----:R-:W-:-:S13]  /*0eb0*/  PLOP3.LUT P0, PT, PT, PT, UP0, 0x80, 0x0 ;  /* 0x000000000000781c */ /* 0x001fda0003f0f008 */
[----:B------:R-:W-:Y:S05]  /*0ec0*/  @!P0 BRA `(.L_x_8) ;  /* 0xfffffffc00f08947 */ /* 0x000fea000383ffff */
[----:B------:R-:W-:Y:S01]  /*0ed0*/  ULDC.64 UR4, c[0x0][0x598] ;  /* 0x0001660000047ab9 */ /* 0x000fe20000000a00 */
[----:B------:R-:W-:Y:S01]  /*0ee0*/  ULDC.64 UR36, c[0x0][0x208] ;  /* 0x0000820000247ab9 */ /* 0x000fe20000000a00 */
[----:B------:R-:W-:-:S04]  /*0ef0*/  ISETP.NE.U32.AND P0, PT, RZ, UR4, PT ;  /* 0x00000004ff007c0c */ /* 0x000fc8000bf05070 */
[----:B------:R-:W-:-:S13]  /*0f00*/  ISETP.NE.AND.EX P0, PT, RZ, UR5, PT, P0 ;  /* 0x00000005ff007c0c */ /* 0x000fda000bf05300 */
[----:B------:R-:W-:Y:S05]  /*0f10*/  @!P0 BRA `(.L_x_11) ;  /* 0x00000000001c8947 */ /* 0x000fea0003800000 */
[----:B------:R-:W0:Y:S02]  /*0f20*/  LDC.64 R4, c[0x0][0x598] ;  /* 0x00016600ff047b82 */ /* 0x000e240000000a00 */
[----:B0-----:R-:W2:Y:S02]  /*0f30*/  LDG.E.64 R4, desc[UR36][R4.64] ;  /* 0x0000002404047981 */ /* 0x001ea4000c1e1b00 */
[----:B--2---:R-:W-:-:S04]  /*0f40*/  ISETP.NE.U32.AND P0, PT, R4, RZ, PT ;  /* 0x000000ff0400720c */ /* 0x004fc80003f05070 */
[----:B------:R-:W-:-:S13]  /*0f50*/  ISETP.NE.AND.EX P0, PT, R5, RZ, PT, P0 ;  /* 0x000000ff0500720c */ /* 0x000fda0003f05300 */
[----:B------:R-:W-:Y:S05]  /*0f60*/  @!P0 BRA `(.L_x_11) ;  /* 0x0000000000088947 */ /* 0x000fea0003800000 */
[----:B------:R0:W5:Y:S01]  /*0f70*/  LD.E R155, desc[UR36][R4.64] ;  /* 0x00000024049b7980 */ /* 0x000162000c101900 */
[----:B------:R-:W-:Y:S05]  /*0f80*/  BRA `(.L_x_12) ;  /* 0x0000000000247947 */ /* 0x000fea0003800000 */
.L_x_11:
[----:B------:R-:W-:Y:S02]  /*0f90*/  ULDC.64 UR4, c[0x0][0x588] ;  /* 0x0001620000047ab9 */ /* 0x000fe40000000a00 */
[----:B------:R-:W-:-:S04]  /*0fa0*/  ISETP.NE.U32.AND P0, PT, RZ, UR4, PT ;  /* 0x00000004ff007c0c */ /* 0x000fc8000bf05070 */
[----:B------:R-:W-:-:S13]  /*0fb0*/  ISETP.NE.AND.EX P0, PT, RZ, UR5, PT, P0 ;  /* 0x00000005ff007c0c */ /* 0x000fda000bf05300 */
[----:B------:R-:W-:Y:S05]  /*0fc0*/  @!P0 BRA `(.L_x_13) ;  /* 0x00000000000c8947 */ /* 0x000fea0003800000 */
[----:B------:R-:W0:Y:S02]  /*0fd0*/  LDC.64 R4, c[0x0][0x588] ;  /* 0x00016200ff047b82 */ /* 0x000e240000000a00 */
[----:B0-----:R1:W5:Y:S01]  /*0fe0*/  LDG.E R155, desc[UR36][R4.64] ;  /* 0x00000024049b7981 */ /* 0x001362000c1e1900 */
[----:B------:R-:W-:Y:S05]  /*0ff0*/  BRA `(.L_x_12) ;  /* 0x0000000000087947 */ /* 0x000fea0003800000 */
.L_x_13:
[----:B------:R-:W-:Y:S02]  /*1000*/  ULDC UR4, c[0x0][0x580] ;  /* 0x0001600000047ab9 */ /* 0x000fe40000000800 */
[----:B------:R-:W-:-:S07]  /*1010*/  IMAD.U32 R155, RZ, RZ, UR4 ;  /* 0x00000004ff9b7e24 */ /* 0x000fce000f8e00ff */
.L_x_12:
[----:B------:R-:W-:Y:S02]  /*1020*/  ULDC.64 UR4, c[0x0][0x5a0] ;  /* 0x0001680000047ab9 */ /* 0x000fe40000000a00 */
[----:B------:R-:W-:-:S04]  /*1030*/  ISETP.NE.U32.AND P0, PT, RZ, UR4, PT ;  /* 0x00000004ff007c0c */ /* 0x000fc8000bf05070 */
[----:B------:R-:W-:-:S13]  /*1040*/  ISETP.NE.AND.EX P0, PT, RZ, UR5, PT, P0 ;  /* 0x00000005ff007c0c */ /* 0x000fda000bf05300 */
[----:B------:R-:W-:Y:S05]  /*1050*/  @!P0 BRA `(.L_x_14) ;  /* 0x00000000001c8947 */ /* 0x000fea0003800000 */
[----:B01----:R-:W0:Y:S02]  /*1060*/  LDC.64 R4, c[0x0][0x5a0] ;  /* 0x00016800ff047b82 */ /* 0x003e240000000a00 */
[----:B0-----:R-:W2:Y:S02]  /*1070*/  LDG.E.64 R4, desc[UR36][R4.64] ;  /* 0x0000002404047981 */ /* 0x001ea4000c1e1b00 */
[----:B--2---:R-:W-:-:S04]  /*1080*/  ISETP.NE.U32.AND P0, PT, R4, RZ, PT ;  /* 0x000000ff0400720c */ /* 0x004fc80003f05070 */
[----:B------:R-:W-:-:S13]  /*1090*/  ISETP.NE.AND.EX P0, PT, R5, RZ, PT, P0 ;  /* 0x000000ff0500720c */ /* 0x000fda0003f05300 */
[----:B------:R-:W-:Y:S05]  /*10a0*/  @!P0 BRA `(.L_x_14) ;  /* 0x0000000000088947 */ /* 0x000fea0003800000 */
[----:B------:R0:W5:Y:S01]  /*10b0*/  LD.E R156, desc[UR36][R4.64] ;  /* 0x00000024049c7980 */ /* 0x000162000c101900 */
[----:B------:R-:W-:Y:S05]  /*10c0*/  BRA `(.L_x_15) ;  /* 0x0000000000247947 */ /* 0x000fea0003800000 */
.L_x_14:
[----:B------:R-:W-:Y:S02]  /*10d0*/  ULDC.64 UR4, c[0x0][0x590] ;  /* 0x0001640000047ab9 */ /* 0x000fe40000000a00 */
[----:B------:R-:W-:-:S04]  /*10e0*/  ISETP.NE.U32.AND P0, PT, RZ, UR4, PT ;  /* 0x00000004ff007c0c */ /* 0x000fc8000bf05070 */
[----:B------:R-:W-:-:S13]  /*10f0*/  ISETP.NE.AND.EX P0, PT, RZ, UR5, PT, P0 ;  /* 0x00000005ff007c0c */ /* 0x000fda000bf05300 */
[----:B------:R-:W-:Y:S05]  /*1100*/  @!P0 BRA `(.L_x_16) ;  /* 0x00000000000c8947 */ /* 0x000fea0003800000 */
[----:B------:R-:W2:Y:S02]  /*1110*/  LDC.64 R156, c[0x0][0x590] ;  /* 0x00016400ff9c7b82 */ /* 0x000ea40000000a00 */
[----:B--2---:R2:W5:Y:S01]  /*1120*/  LDG.E R156, desc[UR36][R156.64] ;  /* 0x000000249c9c7981 */ /* 0x004562000c1e1900 */
[----:B------:R-:W-:Y:S05]  /*1130*/  BRA `(.L_x_15) ;  /* 0x0000000000087947 */ /* 0x000fea0003800000 */
.L_x_16:
[----:B------:R-:W-:Y:S02]  /*1140*/  ULDC UR4, c[0x0][0x584] ;  /* 0x0001610000047ab9 */ /* 0x000fe40000000800 */
[----:B------:R-:W-:-:S07]  /*1150*/  IMAD.U32 R156, RZ, RZ, UR4 ;  /* 0x00000004ff9c7e24 */ /* 0x000fce000f8e00ff */
.L_x_15:
[----:B------:R-:W-:-:S13]  /*1160*/  LOP3.LUT P0, RZ, R0, 0xff, RZ, 0xc0, !PT ;  /* 0x000000ff00ff7812 */ /* 0x000fda000780c0ff */
[----:B------:R-:W-:Y:S05]  /*1170*/  @!P0 EXIT ;  /* 0x000000000000894d */ /* 0x000fea0003800000 */
[----:B------:R-:W-:Y:S01]  /*1180*/  ULDC UR4, c[0x0][0x28c] ;  /* 0x0000a30000047ab9 */ /* 0x000fe20000000800 */
[----:B------:R-:W-:Y:S01]  /*1190*/  UMOV UR38, URZ ;  /* 0x0000003f00267c82 */ /* 0x000fe20008000000 */
[----:B------:R-:W-:Y:S01]  /*11a0*/  UIADD3 UR4, UR4, 0x7f, URZ ;  /* 0x0000007f04047890 */ /* 0x000fe2000fffe03f */
[----:B------:R-:W-:-:S03]  /*11b0*/  UMOV UR39, URZ ;  /* 0x0000003f00277c82 */ /* 0x000fc60008000000 */
[----:B------:R-:W-:-:S04]  /*11c0*/  USHF.R.S32.HI UR5, URZ, 0x1f, UR4 ;  /* 0x0000001f3f057899 */ /* 0x000fc80008011404 */
[----:B------:R-:W-:-:S04]  /*11d0*/  ULEA.HI UR5, UR5, UR4, URZ, 0x7 ;  /* 0x0000000405057291 */ /* 0x000fc8000f8f383f */
[----:B------:R-:W-:-:S12]  /*11e0*/  USHF.R.S32.HI UR40, URZ, 0x7, UR5 ;  /* 0x000000073f287899 */ /* 0x000fd80008011405 */
.L_x_294:
[----:B------:R-:W-:Y:S01]  /*11f0*/  LOP3.LUT R0, R18, 0x80, RZ, 0xc0, !PT ;  /* 0x0000008012007812 */ /* 0x000fe200078ec0ff */
[----:B------:R-:W3:Y:S01]  /*1200*/  S2UR UR7, SR_CgaCtaId ;  /* 0x00000000000779c3 */ /* 0x000ee20000008800 */
[----:B------:R-:W-:Y:S02]  /*1210*/  UMOV UR6, 0x400 ;  /* 0x0000040000067882 */ /* 0x000fe40000000000 */
[----:B------:R-:W-:-:S06]  /*1220*/  SHF.R.U32.HI R0, RZ, 0x7, R0 ;  /* 0x00000007ff007819 */ /* 0x000fcc0000011600 */
[----:B----4-:R-:W4:Y:S01]  /*1230*/  SHFL.IDX PT, R0, R0, RZ, 0x1f ;  /* 0x00001fff00007589 */ /* 0x010f2200000e0000 */
[----:B---3--:R-:W-:Y:S01]  /*1240*/  ULEA UR6, UR7, UR6, 0x18 ;  /* 0x0000000607067291 */ /* 0x008fe2000f8ec03f */
[----:B----4-:R-:W-:-:S13]  /*1250*/  R2UR UR4, R0 ;  /* 0x00000000000472ca */ /* 0x010fda00000e0000 */
[----:B------:R-:W-:-:S04]  /*1260*/  ULEA.HI UR5, UR4, UR4, URZ, 0x1 ;  /* 0x0000000404057291 */ /* 0x000fc8000f8f083f */
[----:B------:R-:W-:-:S04]  /*1270*/  ULOP3.LUT UR5, UR5, 0x7fffe, URZ, 0xc0, !UPT ;  /* 0x0007fffe05057892 */ /* 0x000fc8000f8ec03f */
[----:B------:R-:W-:-:S03]  /*1280*/  UIADD3 UR5, UR4, -UR5, URZ ;  /* 0x8000000504057290 */ /* 0x000fc6000fffe03f */
[----:B------:R-:W-:Y:S01]  /*1290*/  ULDC UR4, c[0x0][0x28c] ;  /* 0x0000a30000047ab9 */ /* 0x000fe20000000800 */
[----:B------:R-:W-:Y:S01]  /*12a0*/  ULEA UR5, UR5, UR6, 0xd ;  /* 0x0000000605057291 */ /* 0x000fe2000f8e683f */
[----:B------:R-:W-:-:S03]  /*12b0*/  ISETP.LT.AND P0, PT, RZ, UR4, PT ;  /* 0x00000004ff007c0c */ /* 0x000fc6000bf01270 */
[----:B------:R-:W-:-:S04]  /*12c0*/  UIADD3 UR5, UR5, 0x100, URZ ;  /* 0x0000010005057890 */ /* 0x000fc8000fffe03f */
[----:B------:R-:W-:-:S04]  /*12d0*/  USHF.R.U32.HI UR5, URZ, 0x4, UR5 ;  /* 0x000000043f057899 */ /* 0x000fc80008011605 */
[----:B------:R-:W-:-:S04]  /*12e0*/  ULOP3.LUT UR5, UR5, 0x3fff, URZ, 0xc0, !UPT ;  /* 0x00003fff05057892 */ /* 0x000fc8000f8ec03f */
[----:B------:R-:W-:Y:S01]  /*12f0*/  ULOP3.LUT UR41, UR5, 0x10000, URZ, 0xfc, !UPT ;  /* 0x0001000005297892 */ /* 0x000fe2000f8efc3f */
[----:B01----:R-:W-:Y:S11]  /*1300*/  @P0 BRA `(.L_x_17) ;  /* 0x0000000000400947 */ /* 0x003ff60003800000 */
[----:B------:R-:W-:Y:S01]  /*1310*/  MOV R0, 0x0 ;  /* 0x0000000000007802 */ /* 0x000fe20000000f00 */
[----:B------:R-:W-:Y:S01]  /*1320*/  ULDC.64 UR4, c[0x4][0x68] ;  /* 0x01001a0000047ab9 */ /* 0x000fe20000000a00 */
[----:B------:R-:W-:Y:S01]  /*1330*/  ULDC.64 UR6, c[0x4][0x8] ;  /* 0x0100020000067ab9 */ /* 0x000fe20000000a00 */
[----:B01----:R-:W-:Y:S01]  /*1340*/  IMAD.U32 R4, RZ, RZ, UR4 ;  /* 0x00000004ff047e24 */ /* 0x003fe2000f8e00ff */
[----:B------:R0:W1:Y:S01]  /*1350*/  LDC.64 R14, c[0x4][R0] ;  /* 0x01000000000e7b82 */ /* 0x0000620000000a00 */
[----:B------:R-:W-:Y:S01]  /*1360*/  IMAD.U32 R5, RZ, RZ, UR5 ;  /* 0x00000005ff057e24 */ /* 0x000fe2000f8e00ff */
[----:B------:R-:W-:Y:S01]  /*1370*/  ULDC.64 UR4, c[0x4][0x70] ;  /* 0x01001c0000047ab9 */ /* 0x000fe20000000a00 */
[----:B------:R-:W-:Y:S02]  /*1380*/  IMAD.U32 R10, RZ, RZ, UR6 ;  /* 0x00000006ff0a7e24 */ /* 0x000fe4000f8e00ff */
[----:B------:R-:W-:Y:S02]  /*1390*/  IMAD.U32 R6, RZ, RZ, UR4 ;  /* 0x00000004ff067e24 */ /* 0x000fe4000f8e00ff */
[----:B------:R-:W-:-:S02]  /*13a0*/  IMAD.U32 R7, RZ, RZ, UR5 ;  /* 0x00000005ff077e24 */ /* 0x000fc4000f8e00ff */
[----:B------:R-:W-:Y:S02]  /*13b0*/  IMAD.U32 R11, RZ, RZ, UR7 ;  /* 0x00000007ff0b7e24 */ /* 0x000fe4000f8e00ff */
[----:B------:R-:W-:Y:S02]  /*13c0*/  IMAD.MOV.U32 R8, RZ, RZ, 0x1e1 ;  /* 0x000001e1ff087424 */ /* 0x000fe400078e00ff */
[----:B------:R-:W-:Y:S02]  /*13d0*/  IMAD.MOV.U32 R12, RZ, RZ, 0x1 ;  /* 0x00000001ff0c7424 */ /* 0x000fe400078e00ff */
[----:B0-----:R-:W-:-:S07]  /*13e0*/  IMAD.MOV.U32 R13, RZ, RZ, RZ ;  /* 0x000000ffff0d7224 */ /* 0x001fce00078e00ff */
[----:B------:R-:W-:-:S07]  /*13f0*/  LEPC R20, `(.L_x_17) ;  /* 0x000000001014794e */ /* 0x000fce0000000000 */
[----:B-12--5:R-:W-:Y:S05]  /*1400*/  CALL.ABS.NOINC R14 ;  /* 0x000000000e007343 */ /* 0x026fea0003c00000 */
.L_x_17:
[----:B------:R-:W-:-:S04]  /*1410*/  LOP3.LUT R0, R19, 0x1, RZ, 0xfc, !PT ;  /* 0x0000000113007812 */ /* 0x000fc800078efcff */
[----:B------:R-:W-:-:S13]  /*1420*/  ISETP.NE.AND P0, PT, R0, 0x3, PT ;  /* 0x000000030000780c */ /* 0x000fda0003f05270 */
[----:B------:R-:W-:Y:S05]  /*1430*/  @!P0 BRA `(.L_x_18) ;  /* 0x0000000000048947 */ /* 0x000fea0003800000 */
[----:B------:R-:W-:Y:S01]  /*1440*/  BPT.TRAP 0x1 ;  /* 0x000000040000795c */ /* 0x000fe20000300000 */
.L_x_18:
[----:B------:R-:W3:Y:S01]  /*1450*/  S2UR UR5, SR_CgaCtaId ;  /* 0x00000000000579c3 */ /* 0x000ee20000008800 */
[----:B------:R-:W-:Y:S01]  /*1460*/  UMOV UR4, 0x400 ;  /* 0x0000040000047882 */ /* 0x000fe20000000000 */
[----:B------:R-:W-:Y:S02]  /*1470*/  IMAD.U32 R0, RZ, RZ, UR38 ;  /* 0x00000026ff007e24 */ /* 0x000fe4000f8e00ff */
[----:B------:R-:W-:-:S03]  /*1480*/  IMAD.U32 R3, RZ, RZ, UR39 ;  /* 0x00000027ff037e24 */ /* 0x000fc6000f8e00ff */
[----:B------:R-:W-:Y:S01]  /*1490*/  SHF.L.U32 R0, R0, 0x1f, RZ ;  /* 0x0000001f00007819 */ /* 0x000fe200000006ff */
[----:B---3--:R-:W-:-:S06]  /*14a0*/  ULEA UR4, UR5, UR4, 0x18 ;  /* 0x0000000405047291 */ /* 0x008fcc000f8ec03f */
[----:B------:R-:W-:-:S04]  /*14b0*/  IMAD.U32 R6, RZ, RZ, UR4 ;  /* 0x00000004ff067e24 */ /* 0x000fc8000f8e00ff */
[----:B------:R-:W-:-:S04]  /*14c0*/  IMAD R3, R3, 0x8, R6 ;  /* 0x0000000803037824 */ /* 0x000fc800078e0206 */
[----:B------:R3:W4:Y:S01]  /*14d0*/  SYNCS.PHASECHK.TRANS64.TRYWAIT P1, [R3+URZ], R0 ;  /* 0x00000000030075a7 */ /* 0x000722000802017f */
[----:B------:R-:W-:Y:S05]  /*14e0*/  @!P0 BRA `(.L_x_19) ;  /* 0x0000000000048947 */ /* 0x000fea0003800000 */
[----:B------:R-:W-:Y:S01]  /*14f0*/  BPT.TRAP 0x1 ;  /* 0x000000040000795c */ /* 0x000fe20000300000 */
.L_x_19:
[----:B----4-:R-:W-:Y:S05]  /*1500*/  @P1 BRA `(.L_x_20) ;  /* 0x0000000000081947 */ /* 0x010fea0003800000 */
[----:B------:R-:W4:Y:S02]  /*1510*/  SYNCS.PHASECHK.TRANS64.TRYWAIT P1, [R3+URZ], R0 ;  /* 0x00000000030075a7 */ /* 0x000f24000802017f */
[----:B----4-:R-:W-:Y:S05]  /*1520*/  @!P1 BRA `(.L_x_21) ;  /* 0x0000008c00789947 */ /* 0x010fea0003800000 */
.L_x_20:
[----:B------:R-:W-:-:S04]  /*1530*/  UISETP.LT.AND UP0, UPT, UR40, 0x1, UPT ;  /* 0x000000012800788c */ /* 0x000fc8000bf01270 */
[----:B------:R-:W-:-:S06]  /*1540*/  USEL UR4, UR40, 0x1, UP0 ;  /* 0x0000000128047887 */ /* 0x000fcc0008000000 */
[----:B---34-:R-:W-:Y:S01]  /*1550*/  IMAD.U32 R0, RZ, RZ, UR4 ;  /* 0x00000004ff007e24 */ /* 0x018fe2000f8e00ff */
[----:B------:R-:W-:Y:S05]  /*1560*/  WARPSYNC.ALL ;  /* 0x0000000000007948 */ /* 0x000fea0003800000 */
[----:B------:R-:W-:-:S04]  /*1570*/  IADD3 R0, -R0, UR40, RZ ;  /* 0x0000002800007c10 */ /* 0x000fc8000fffe1ff */
[----:B------:R-:W-:Y:S02]  /*1580*/  ISETP.GE.AND P1, PT, R0, 0x1, PT ;  /* 0x000000010000780c */ /* 0x000fe40003f26270 */
[----:B------:R-:W-:Y:S01]  /*1590*/  R2UR UR4, R6 ;  /* 0x00000000060472ca */ /* 0x000fe200000e0000 */
[----:B------:R-:W-:Y:S01]  /*15a0*/  ULEA UR5, UR39, UR41, 0xb ;  /* 0x0000002927057291 */ /* 0x000fe2000f8e583f */
[----:B------:R-:W-:Y:S01]  /*15b0*/  WARPGROUP.ARRIVE ;  /* 0x00000000000079c5 */ /* 0x000fe20000000000 */
[----:B------:R-:W-:Y:S01]  /*15c0*/  UMOV UR9, 0x40000040 ;  /* 0x4000004000097882 */ /* 0x000fe20000000000 */
[----:B------:R-:W-:-:S04]  /*15d0*/  UMOV UR11, 0x40000040 ;  /* 0x40000040000b7882 */ /* 0x000fc80000000000 */
[----:B------:R-:W-:-:S05]  /*15e0*/  UMOV UR8, UR5 ;  /* 0x0000000500087c82 */ /* 0x000fca0008000000 */
[----:B------:R-:W-:-:S04]  /*15f0*/  UIADD3 UR4, UR4, 0x20100, URZ ;  /* 0x0002010004047890 */ /* 0x000fc8000fffe03f */
[----:B------:R-:W-:-:S04]  /*1600*/  USHF.R.U32.HI UR4, URZ, 0x4, UR4 ;  /* 0x000000043f047899 */ /* 0x000fc80008011604 */
[----:B------:R-:W-:-:S04]  /*1610*/  ULOP3.LUT UR4, UR4, 0x3fff, URZ, 0xc0, !UPT ;  /* 0x00003fff04047892 */ /* 0x000fc8000f8ec03f */
[----:B------:R-:W-:-:S04]  /*1620*/  ULOP3.LUT UR4, UR4, 0x10000, URZ, 0xfc, !UPT ;  /* 0x0001000004047892 */ /* 0x000fc8000f8efc3f */
[----:B------:R-:W-:-:S07]  /*1630*/  ULEA UR6, UR39, UR4, 0xa ;  /* 0x0000000427067291 */ /* 0x000fce000f8e503f */
[----:B------:R-:W-:Y:S02]  /*1640*/  UMOV UR10, UR6 ;  /* 0x00000006000a7c82 */ /* 0x000fe40008000000 */
[----:B------:R-:W-:Y:S01]  /*1650*/  IGMMA.64x128x32.S8.S8 R88, gdesc[UR8], RZ, !UPT, gsb0 ;  /* 0x03600000085879f1 */ /* 0x000fe2000c0410ff */
[----:B------:R-:W-:Y:S01]  /*1660*/  UIADD3 UR8, UR5, 0x400, URZ ;  /* 0x0000040005087890 */ /* 0x000fe2000fffe03f */
[----:B------:R-:W-:Y:S01]  /*1670*/  UMOV UR9, 0x40000040 ;  /* 0x4000004000097882 */ /* 0x000fe20000000000 */
[----:B------:R-:W-:Y:S02]  /*1680*/  WARPGROUP.DEPBAR.LE gsb0, 0x0 ;  /* 0x00008000000079c5 */ /* 0x000fe40000010000 */
[----:B------:R-:W-:-:S06]  /*1690*/  WARPGROUP.ARRIVE ;  /* 0x00000000000079c5 */ /* 0x000fcc0000000000 */
[----:B------:R-:W-:Y:S01]  /*16a0*/  IGMMA.64x128x32.S8.S8 R24, gdesc[UR8], RZ, !UPT, gsb0 ;  /* 0x03600000081879f1 */ /* 0x000fe2000c0410ff */
[----:B------:R-:W-:Y:S02]  /*16b0*/  UIADD3 UR8, UR5, 0x2, URZ ;  /* 0x0000000205087890 */ /* 0x000fe4000fffe03f */
[----:B------:R-:W-:Y:S01]  /*16c0*/  UIADD3 UR10, UR6, 0x2, URZ ;  /* 0x00000002060a7890 */ /* 0x000fe2000fffe03f */
[----:B------:R-:W-:Y:S01]  /*16d0*/  UMOV UR9, 0x40000040 ;  /* 0x4000004000097882 */ /* 0x000fe20000000000 */
[----:B------:R-:W-:Y:S01]  /*16e0*/  UMOV UR11, 0x40000040 ;  /* 0x40000040000b7882 */ /* 0x000fe20000000000 */
[----:B------:R-:W-:Y:S02]  /*16f0*/  WARPGROUP.DEPBAR.LE gsb0, 0x0 ;  /* 0x00008000000079c5 */ /* 0x000fe40000010000 */
[----:B------:R-:W-:-:S06]  /*1700*/  WARPGROUP.ARRIVE ;  /* 0x00000000000079c5 */ /* 0x000fcc0000000000 */
[----:B------:R-:W-:Y:S01]  /*1710*/  IGMMA.64x128x32.S8.S8 R88, gdesc[UR8], R88, gsb0 ;  /* 0x03600000085879f1 */ /* 0x000fe20008041058 */
[----:B------:R-:W-:Y:S01]  /*1720*/  UIADD3 UR8, UR5, 0x402, URZ ;  /* 0x0000040205087890 */ /* 0x000fe2000fffe03f */
[----:B------:R-:W-:Y:S01]  /*1730*/  UMOV UR9, 0x40000040 ;  /* 0x4000004000097882 */ /* 0x000fe20000000000 */
[----:B------:R-:W-:Y:S02]  /*1740*/  WARPGROUP.DEPBAR.LE gsb0, 0x0 ;  /* 0x00008000000079c5 */ /* 0x000fe40000010000 */
[----:B------:R-:W-:-:S06]  /*1750*/  WARPGROUP.ARRIVE ;  /* 0x00000000000079c5 */ /* 0x000fcc0000000000 */
[----:B------:R-:W-:Y:S01]  /*1760*/  IGMMA.64x128x32.S8.S8 R24, gdesc[UR8], R24, gsb0 ;  /* 0x03600000081879f1 */ /* 0x000fe20008041018 */
        /* <DEDUP_REMOVED lines=23> */
[----:B------:R-:W-:Y:S03]  /*18e0*/  IGMMA.64x128x32.S8.S8 R24, gdesc[UR8], R24, gsb0 ;  /* 0x03600000081879f1 */ /* 0x000fe60008041018 */
[----:B------:R-:W-:Y:S02]  /*18f0*/  WARPGROUP.DEPBAR.LE gsb0, 0x0 ;  /* 0x00008000000079c5 */ /* 0x000fe40000010000 */
[----:B------:R-:W-:Y:S05]  /*1900*/  @!P1 BRA `(.L_x_22) ;  /* 0x0000000400749947 */ /* 0x000fea0003800000 */
[----:B------:R-:W-:Y:S02]  /*1910*/  UIADD3 UR5, UR39, 0x1, URZ ;  /* 0x0000000127057890 */ /* 0x000fe4000fffe03f */
[----:B------:R-:W-:Y:S02]  /*1920*/  IMAD.U32 R3, RZ, RZ, UR39 ;  /* 0x00000027ff037e24 */ /* 0x000fe4000f8e00ff */
[----:B------:R-:W-:-:S04]  /*1930*/  UISETP.NE.AND UP0, UPT, UR5, 0x4, UPT ;  /* 0x000000040500788c */ /* 0x000fc8000bf05270 */
[----:B------:R-:W-:Y:S02]  /*1940*/  USEL UR6, URZ, 0x1, UP0 ;  /* 0x000000013f067887 */ /* 0x000fe40008000000 */
[----:B------:R-:W-:Y:S02]  /*1950*/  USEL UR5, UR5, URZ, UP0 ;  /* 0x0000003f05057287 */ /* 0x000fe40008000000 */
[----:B------:R-:W-:-:S06]  /*1960*/  ULOP3.LUT UR6, UR38, UR6, URZ, 0x3c, !UPT ;  /* 0x0000000626067292 */ /* 0x000fcc000f8e3c3f */
[----:B------:R-:W-:-:S07]  /*1970*/  IMAD.U32 R7, RZ, RZ, UR6 ;  /* 0x00000006ff077e24 */ /* 0x000fce000f8e00ff */
.L_x_29:
[----:B------:R-:W-:Y:S05]  /*1980*/  @!P0 BRA `(.L_x_23) ;  /* 0x0000000000048947 */ /* 0x000fea0003800000 */
[----:B------:R-:W-:Y:S01]  /*1990*/  BPT.TRAP 0x1 ;  /* 0x000000040000795c */ /* 0x000fe20000300000 */
.L_x_23:
[----:B------:R-:W3:Y:S01]  /*19a0*/  S2UR UR7, SR_CgaCtaId ;  /* 0x00000000000779c3 */ /* 0x000ee20000008800 */
[----:B------:R-:W-:Y:S01]  /*19b0*/  UMOV UR6, 0x400 ;  /* 0x0000040000067882 */ /* 0x000fe20000000000 */
[----:B01----:R-:W-:Y:S01]  /*19c0*/  IMAD.U32 R5, RZ, RZ, UR5 ;  /* 0x00000005ff057e24 */ /* 0x003fe2000f8e00ff */
[----:B------:R-:W-:Y:S01]  /*19d0*/  SHF.L.U32 R4, R7, 0x1f, RZ ;  /* 0x0000001f07047819 */ /* 0x000fe200000006ff */
[----:B---3--:R-:W-:-:S06]  /*19e0*/  ULEA UR6, UR7, UR6, 0x18 ;  /* 0x0000000607067291 */ /* 0x008fcc000f8ec03f */
[----:B------:R-:W-:-:S04]  /*19f0*/  IMAD.U32 R6, RZ, RZ, UR6 ;  /* 0x00000006ff067e24 */ /* 0x000fc8000f8e00ff */
[----:B------:R-:W-:-:S04]  /*1a00*/  IMAD R5, R5, 0x8, R6 ;  /* 0x0000000805057824 */ /* 0x000fc800078e0206 */
[----:B------:R0:W1:Y:S01]  /*1a10*/  SYNCS.PHASECHK.TRANS64.TRYWAIT P1, [R5+URZ], R4 ;  /* 0x00000004050075a7 */ /* 0x000062000802017f */
[----:B------:R-:W-:Y:S05]  /*1a20*/  @!P0 BRA `(.L_x_24) ;  /* 0x0000000000048947 */ /* 0x000fea0003800000 */
[----:B------:R-:W-:Y:S01]  /*1a30*/  BPT.TRAP 0x1 ;  /* 0x000000040000795c */ /* 0x000fe20000300000 */
.L_x_24:
[----:B-1----:R-:W-:Y:S05]  /*1a40*/  @P1 BRA `(.L_x_25) ;  /* 0x0000000000081947 */ /* 0x002fea0003800000 */
[----:B------:R-:W1:Y:S02]  /*1a50*/  SYNCS.PHASECHK.TRANS64.TRYWAIT P1, [R5+URZ], R4 ;  /* 0x00000004050075a7 */ /* 0x000e64000802017f */
[----:B-1----:R-:W-:Y:S05]  /*1a60*/  @!P1 BRA `(.L_x_26) ;  /* 0x00000088003c9947 */ /* 0x002fea0003800000 */
.L_x_25:
[----:B------:R-:W-:Y:S01]  /*1a70*/  ULEA UR6, UR5, UR41, 0xb ;  /* 0x0000002905067291 */ /* 0x000fe2000f8e583f */
[----:B------:R-:W-:Y:S01]  /*1a80*/  WARPGROUP.ARRIVE ;  /* 0x00000000000079c5 */ /* 0x000fe20000000000 */
[----:B------:R-:W-:Y:S01]  /*1a90*/  ULEA UR7, UR5, UR4, 0xa ;  /* 0x0000000405077291 */ /* 0x000fe2000f8e503f */
[----:B------:R-:W-:Y:S01]  /*1aa0*/  UMOV UR9, 0x40000040 ;  /* 0x4000004000097882 */ /* 0x000fe20000000000 */
[----:B------:R-:W-:-:S03]  /*1ab0*/  UMOV UR11, 0x40000040 ;  /* 0x40000040000b7882 */ /* 0x000fc60000000000 */
[----:B------:R-:W-:Y:S02]  /*1ac0*/  UMOV UR8, UR6 ;  /* 0x0000000600087c82 */ /* 0x000fe40008000000 */
[----:B------:R-:W-:Y:S02]  /*1ad0*/  UMOV UR10, UR7 ;  /* 0x00000007000a7c82 */ /* 0x000fe40008000000 */
        /* <DEDUP_REMOVED lines=44> */
[----:B------:R-:W-:Y:S01]  /*1da0*/  BPT.TRAP 0x1 ;  /* 0x000000040000795c */ /* 0x000fe20000300000 */
.L_x_27:
[----:B------:R-:W-:-:S13]  /*1db0*/  ISETP.NE.AND P1, PT, R23, RZ, PT ;  /* 0x000000ff1700720c */ /* 0x000fda0003f25270 */
[----:B01----:R-:W-:-:S04]  /*1dc0*/  @P1 IMAD R4, R3, 0x8, R6 ;  /* 0x0000000803041824 */ /* 0x003fc800078e0206 */
[----:B------:R-:W-:-:S05]  /*1dd0*/  @P1 VIADD R5, R4, 0x20 ;  /* 0x0000002004051836 */ /* 0x000fca0000000000 */
[----:B------:R-:W-:-:S04]  /*1de0*/  @P1 PRMT R5, R152, 0x654, R5 ;  /* 0x0000065498051816 */ /* 0x000fc80000000005 */
[----:B------:R0:W-:Y:S01]  /*1df0*/  @P1 SYNCS.ARRIVE.TRANS64.RED.A1T0 RZ, [R5+URZ], RZ ;  /* 0x000000ff05ff19a7 */ /* 0x0001e2000810043f */
[----:B------:R-:W-:-:S13]  /*1e00*/  ISETP.GT.U32.AND P1, PT, R19, 0x1, PT ;  /* 0x000000011300780c */ /* 0x000fda0003f24070 */
[----:B0-----:R-:W-:Y:S05]  /*1e10*/  @P1 BRA `(.L_x_28) ;  /* 0x0000000000041947 */ /* 0x001fea0003800000 */
[----:B------:R-:W-:Y:S01]  /*1e20*/  BPT.TRAP 0x1 ;  /* 0x000000040000795c */ /* 0x000fe20000300000 */
.L_x_28:
[----:B------:R-:W-:Y:S01]  /*1e30*/  UIADD3 UR5, UR5, 0x1, URZ ;  /* 0x0000000105057890 */ /* 0x000fe2000fffe03f */
[C---:B------:R-:W-:Y:S01]  /*1e40*/  ISETP.GT.AND P2, PT, R0.reuse, 0x1, PT ;  /* 0x000000010000780c */ /* 0x040fe20003f44270 */
[----:B------:R-:W-:Y:S02]  /*1e50*/  VIADD R3, R3, 0x1 ;  /* 0x0000000103037836 */ /* 0x000fe40000000000 */
[----:B------:R-:W-:Y:S01]  /*1e60*/  UISETP.NE.AND UP0, UPT, UR5, 0x4, UPT ;  /* 0x000000040500788c */ /* 0x000fe2000bf05270 */
[----:B------:R-:W-:Y:S02]  /*1e70*/  VIADD R0, R0, 0xffffffff ;  /* 0xffffffff00007836 */ /* 0x000fe40000000000 */
[C---:B------:R-:W-:Y:S01]  /*1e80*/  ISETP.NE.AND P1, PT, R3.reuse, 0x4, PT ;  /* 0x000000040300780c */ /* 0x040fe20003f25270 */
[----:B------:R-:W-:Y:S02]  /*1e90*/  USEL UR6, URZ, 0x1, UP0 ;  /* 0x000000013f067887 */ /* 0x000fe40008000000 */
[----:B------:R-:W-:Y:S01]  /*1ea0*/  USEL UR5, UR5, URZ, UP0 ;  /* 0x0000003f05057287 */ /* 0x000fe20008000000 */
[----:B------:R-:W-:-:S03]  /*1eb0*/  SEL R3, R3, RZ, P1 ;  /* 0x000000ff03037207 */ /* 0x000fc60000800000 */
[----:B------:R-:W-:Y:S01]  /*1ec0*/  LOP3.LUT R7, R7, UR6, RZ, 0x3c, !PT ;  /* 0x0000000607077c12 */ /* 0x000fe2000f8e3cff */
[----:B------:R-:W-:Y:S07]  /*1ed0*/  @P2 BRA `(.L_x_29) ;  /* 0xfffffff800a82947 */ /* 0x000fee000383ffff */
.L_x_22:
[----:B------:R-:W3:Y:S02]  /*1ee0*/  LDC R0, c[0x0][0x28c] ;  /* 0x0000a300ff007b82 */ /* 0x000ee40000000800 */
[----:B---3--:R-:W-:-:S13]  /*1ef0*/  ISETP.GE.AND P1, PT, R0, 0x1, PT ;  /* 0x000000010000780c */ /* 0x008fda0003f26270 */
[----:B------:R-:W-:Y:S05]  /*1f00*/  @!P1 BRA `(.L_x_30) ;  /* 0x0000000000409947 */ /* 0x000fea0003800000 */
[----:B------:R-:W-:Y:S05]  /*1f10*/  @!P0 BRA `(.L_x_31) ;  /* 0x0000000000048947 */ /* 0x000fea0003800000 */
[----:B------:R-:W-:Y:S01]  /*1f20*/  BPT.TRAP 0x1 ;  /* 0x000000040000795c */ /* 0x000fe20000300000 */
.L_x_31:
[----:B------:R-:W-:Y:S01]  /*1f30*/  ISETP.NE.AND P0, PT, R23, RZ, PT ;  /* 0x000000ff1700720c */ /* 0x000fe20003f05270 */
[----:B------:R-:W-:-:S12]  /*1f40*/  UISETP.LT.AND UP1, UPT, UR40, 0x1, UPT ;  /* 0x000000012800788c */ /* 0x000fd8000bf21270 */
[----:B------:R-:W-:-:S05]  /*1f50*/  VOTEU.ANY UP0, P0 ;  /* 0x00000000003f7886 */ /* 0x000fca0000000100 */
[----:B------:R-:W-:-:S04]  /*1f60*/  @UP0 USEL UR4, UR40, 0x1, UP1 ;  /* 0x0000000128040887 */ /* 0x000fc80008800000 */
[----:B------:R-:W-:-:S06]  /*1f70*/  @UP0 UIADD3 UR4, UR39, UR40, -UR4 ;  /* 0x0000002827040290 */ /* 0x000fcc000fffe804 */
[----:B------:R-:W-:-:S04]  /*1f80*/  IMAD.U32 R0, RZ, RZ, UR4 ;  /* 0x00000004ff007e24 */ /* 0x000fc8000f8e00ff */
[----:B------:R-:W-:-:S05]  /*1f90*/  @P0 IMAD.SHL.U32 R0, R0, 0x8, RZ ;  /* 0x0000000800000824 */ /* 0x000fca00078e00ff */
[----:B------:R-:W-:-:S04]  /*1fa0*/  @P0 LOP3.LUT R0, R0, 0x18, RZ, 0xc0, !PT ;  /* 0x0000001800000812 */ /* 0x000fc800078ec0ff */
[----:B------:R-:W-:-:S04]  /*1fb0*/  @P0 IADD3 R3, R6, 0x20, R0 ;  /* 0x0000002006030810 */ /* 0x000fc80007ffe000 */
[----:B------:R-:W-:-:S04]  /*1fc0*/  @P0 PRMT R3, R152, 0x654, R3 ;  /* 0x0000065498030816 */ /* 0x000fc80000000003 */
[----:B------:R3:W-:Y:S01]  /*1fd0*/  @P0 SYNCS.ARRIVE.TRANS64.RED.A1T0 RZ, [R3+URZ], RZ ;  /* 0x000000ff03ff09a7 */ /* 0x0007e2000810043f */
[----:B------:R-:W-:-:S13]  /*1fe0*/  ISETP.GT.U32.AND P0, PT, R19, 0x1, PT ;  /* 0x000000011300780c */ /* 0x000fda0003f04070 */
[----:B---3--:R-:W-:Y:S05]  /*1ff0*/  @P0 BRA `(.L_x_30) ;  /* 0x0000000000040947 */ /* 0x008fea0003800000 */
[----:B------:R-:W-:Y:S01]  /*2000*/  BPT.TRAP 0x1 ;  /* 0x000000040000795c */ /* 0x000fe20000300000 */
.L_x_30:
[----:B------:R-:W3:Y:S01]  /*2010*/  LDC R6, c[0x0][0x288] ;  /* 0x0000a200ff067b82 */ /* 0x000ee20000000800 */
[--C-:B------:R-:W-:Y:S01]  /*2020*/  SHF.R.U32.HI R0, RZ, 0x2, R18.reuse ;  /* 0x00000002ff007819 */ /* 0x100fe20000011612 */
[----:B------:R-:W-:Y:S01]  /*2030*/  UIADD3 UR39, UR40, UR39, URZ ;  /* 0x0000002728277290 */ /* 0x000fe2000fffe03f */
[----:B01----:R-:W-:Y:S01]  /*2040*/  SHF.R.U32.HI R5, RZ, 0x7, R18 ;  /* 0x00000007ff057819 */ /* 0x003fe20000011612 */
[----:B------:R-:W-:Y:S01]  /*2050*/  IMAD.SHL.U32 R9, R153, 0x80, RZ ;  /* 0x0000008099097824 */ /* 0x000fe200078e00ff */
[----:B------:R-:W-:Y:S01]  /*2060*/  LOP3.LUT R3, R0, 0x7, RZ, 0xc0, !PT ;  /* 0x0000000700037812 */ /* 0x000fe200078ec0ff */
[----:B------:R-:W-:Y:S01]  /*2070*/  USHF.R.U32.HI UR4, URZ, 0x2, UR39 ;  /* 0x000000023f047899 */ /* 0x000fe20008011627 */
[----:B------:R-:W-:Y:S01]  /*2080*/  LOP3.LUT R4, R18, 0x60, RZ, 0xc0, !PT ;  /* 0x0000006012047812 */ /* 0x000fe200078ec0ff */
[----:B------:R-:W-:Y:S01]  /*2090*/  IMAD.SHL.U32 R11, R154, 0x100, RZ ;  /* 0x000001009a0b7824 */ /* 0x000fe200078e00ff */
[----:B------:R-:W-:Y:S01]  /*20a0*/  LOP3.LUT R0, R5, 0x1, RZ, 0xc0, !PT ;  /* 0x0000000105007812 */ /* 0x000fe200078ec0ff */
[----:B------:R-:W-:Y:S01]  /*20b0*/  ULOP3.LUT UR4, UR4, 0x1, URZ, 0xc0, !UPT ;  /* 0x0000000104047892 */ /* 0x000fe2000f8ec03f */
[----:B------:R-:W-:Y:S01]  /*20c0*/  SHF.R.U32.HI R8, RZ, 0x1, R4 ;  /* 0x00000001ff087819 */ /* 0x000fe20000011604 */
[----:B------:R-:W-:Y:S01]  /*20d0*/  IMAD.SHL.U32 R14, R18, 0x2, RZ ;  /* 0x00000002120e7824 */ /* 0x000fe200078e00ff */
[----:B------:R-:W-:Y:S01]  /*20e0*/  ULDC UR8, c[0x0][0x284] ;  /* 0x0000a10000087ab9 */ /* 0x000fe20000000800 */
[----:B------:R-:W-:Y:S01]  /*20f0*/  IMAD.SHL.U32 R4, R0, 0x40, RZ ;  /* 0x0000004000047824 */ /* 0x000fe200078e00ff */
[----:B------:R-:W-:Y:S01]  /*2100*/  UISETP.GT.U32.AND UP1, UPT, UR39, 0x3, UPT ;  /* 0x000000032700788c */ /* 0x000fe2000bf24070 */
[--C-:B------:R-:W-:Y:S01]  /*2110*/  IADD3 R5, RZ, -R8, -R3.reuse ;  /* 0x80000008ff057210 */ /* 0x100fe20007ffe803 */
[----:B------:R-:W-:Y:S01]  /*2120*/  UISETP.NE.U32.AND UP0, UPT, UR4, 0x1, UPT ;  /* 0x000000010400788c */ /* 0x000fe2000bf05070 */
[----:B------:R-:W-:Y:S01]  /*2130*/  SHF.R.S32.HI R162, RZ, 0x1f, R22 ;  /* 0x0000001fffa27819 */ /* 0x000fe20000011416 */
[----:B------:R-:W-:Y:S01]  /*2140*/  ULDC.64 UR6, c[0x0][0x5d0] ;  /* 0x0001740000067ab9 */ /* 0x000fe20000000a00 */
[----:B------:R-:W-:Y:S01]  /*2150*/  LOP3.LUT R3, R4, 0x40, R3, 0xe2, !PT ;  /* 0x0000004004037812 */ /* 0x000fe200078ee203 */
[----:B------:R-:W-:Y:S01]  /*2160*/  UISETP.LT.U32.AND UP1, UPT, UR40, 0x4, UP1 ;  /* 0x000000042800788c */ /* 0x000fe20008f21070 */
[C---:B------:R-:W-:Y:S01]  /*2170*/  LOP3.LUT R14, R9.reuse, 0x6, R14, 0xf8, !PT ;  /* 0x00000006090e7812 */ /* 0x040fe200078ef80e */
[----:B------:R-:W-:Y:S01]  /*2180*/  UISETP.GT.U32.AND UP0, UPT, UR40, 0x3, !UP0 ;  /* 0x000000032800788c */ /* 0x000fe2000c704070 */
[----:B---3--:R-:W-:Y:S01]  /*2190*/  ISETP.GE.AND P0, PT, R9, R6, PT ;  /* 0x000000060900720c */ /* 0x008fe20003f06270 */
[----:B------:R-:W-:Y:S01]  /*21a0*/  IMAD R7, R162, UR6, RZ ;  /* 0x00000006a2077c24 */ /* 0x000fe2000f8e02ff */
[----:B------:R-:W-:Y:S01]  /*21b0*/  LOP3.LUT R4, R18, 0x3, RZ, 0xc0, !PT ;  /* 0x0000000312047812 */ /* 0x000fe200078ec0ff */
[----:B------:R-:W-:Y:S01]  /*21c0*/  IMAD R0, R0, -0x40, R5 ;  /* 0xffffffc000007824 */ /* 0x000fe200078e0205 */
[C---:B------:R-:W-:Y:S01]  /*21d0*/  ISETP.GE.OR P0, PT, R11.reuse, UR8, P0 ;  /* 0x000000080b007c0c */ /* 0x040fe20008706670 */
[----:B------:R-:W-:Y:S01]  /*21e0*/  USEL UR5, URZ, 0x1, !UP1 ;  /* 0x000000013f057887 */ /* 0x000fe2000c800000 */
[----:B------:R-:W-:Y:S01]  /*21f0*/  SHF.R.S32.HI R15, RZ, 0x1f, R14 ;  /* 0x0000001fff0f7819 */ /* 0x000fe2000001140e */
[----:B------:R-:W-:Y:S01]  /*2200*/  IMAD R10, R4, -0x2, R6 ;  /* 0xfffffffe040a7824 */ /* 0x000fe200078e0206 */
[----:B------:R-:W-:Y:S01]  /*2210*/  USEL UR4, URZ, 0x1, !UP0 ;  /* 0x000000013f047887 */ /* 0x000fe2000c000000 */
[----:B------:R-:W-:Y:S01]  /*2220*/  IMAD.WIDE R4, R154, 0x100, RZ ;  /* 0x000001009a047825 */ /* 0x000fe200078e02ff */
[----:B------:R-:W-:Y:S01]  /*2230*/  ULOP3.LUT UR39, UR39, 0x3, URZ, 0xc0, !UPT ;  /* 0x0000000327277892 */ /* 0x000fe2000f8ec03f */
[----:B------:R-:W-:Y:S01]  /*2240*/  IADD3 R0, -R11, UR8, R0 ;  /* 0x000000080b007c10 */ /* 0x000fe2000fffe100 */
[----:B------:R-:W-:Y:S01]  /*2250*/  ULOP3.LUT UR38, UR4, UR38, UR5, 0x96, !UPT ;  /* 0x0000002604267292 */ /* 0x000fe2000f8e9605 */
[----:B------:R-:W-:Y:S01]  /*2260*/  IMAD R13, R22, UR7, R7 ;  /* 0x00000007160d7c24 */ /* 0x000fe2000f8e0207 */
[----:B------:R-:W-:Y:S01]  /*2270*/  LOP3.LUT R153, R4, R3, R8, 0xfe, !PT ;  /* 0x0000000304997212 */ /* 0x000fe200078efe08 */
[----:B------:R-:W-:-:S04]  /*2280*/  IMAD.WIDE.U32 R6, R22, UR6, R14 ;  /* 0x0000000616067c25 */ /* 0x000fc8000f8e000e */
[----:B------:R-:W-:Y:S02]  /*2290*/  IMAD.IADD R7, R7, 0x1, R13 ;  /* 0x0000000107077824 */ /* 0x000fe400078e020d */
[----:B------:R-:W-:Y:S02]  /*22a0*/  IMAD.IADD R3, R10, 0x1, -R9 ;  /* 0x000000010a037824 */ /* 0x000fe400078e0a09 */
[----:B------:R-:W-:Y:S01]  /*22b0*/  IMAD.MOV.U32 R154, RZ, RZ, -0x1 ;  /* 0xffffffffff9a7424 */ /* 0x000fe200078e00ff */
[----:B------:R-:W-:Y:S06]  /*22c0*/  @P0 BRA `(.L_x_32) ;  /* 0x0000006000f40947 */ /* 0x000fec0003800000 */
[----:B------:R-:W0:Y:S01]  /*22d0*/  LDC.64 R20, c[0x0][0x5c8] ;  /* 0x00017200ff147b82 */ /* 0x000e220000000a00 */
[----:B------:R-:W-:Y:S01]  /*22e0*/  ULDC.64 UR4, c[0x0][0x5c0] ;  /* 0x0001700000047ab9 */ /* 0x000fe20000000a00 */
[----:B------:R-:W-:Y:S01]  /*22f0*/  BSSY B0, `(.L_x_32) ;  /* 0x000063a000007945 */ /* 0x000fe20003800000 */
[-C--:B0-----:R-:W-:Y:S01]  /*2300*/  IMAD R8, R5, R20.reuse, RZ ;  /* 0x0000001405087224 */ /* 0x081fe200078e02ff */
[----:B------:R-:W-:Y:S01]  /*2310*/  SHF.L.U64.HI R13, R20, 0x3, R21 ;  /* 0x00000003140d7819 */ /* 0x000fe20000010215 */
[----:B------:R-:W-:-:S04]  /*2320*/  IMAD.WIDE.U32 R6, R153, R20, R6 ;  /* 0x0000001499067225 */ /* 0x000fc800078e0006 */
[----:B------:R-:W-:Y:S01]  /*2330*/  IMAD R9, R153, R21, R8 ;  /* 0x0000001599097224 */ /* 0x000fe200078e0208 */
[----:B------:R-:W-:Y:S01]  /*2340*/  IADD3 R160, P0, R6, UR4, RZ ;  /* 0x0000000406a07c10 */ /* 0x000fe2000ff1e0ff */
[C---:B------:R-:W-:Y:S02]  /*2350*/  IMAD.SHL.U32 R11, R20.reuse, 0x8, RZ ;  /* 0x00000008140b7824 */ /* 0x040fe400078e00ff */
[----:B------:R-:W-:Y:S01]  /*2360*/  IMAD.IADD R9, R7, 0x1, R9 ;  /* 0x0000000107097824 */ /* 0x000fe200078e0209 */
[-C--:B------:R-:W-:Y:S02]  /*2370*/  LEA R6, P2, R20, R160.reuse, 0x7 ;  /* 0x000000a014067211 */ /* 0x080fe400078438ff */
[----:B------:R-:W-:Y:S02]  /*2380*/  IADD3 R8, P1, R11, R160, RZ ;  /* 0x000000a00b087210 */ /* 0x000fe40007f3e0ff */
[----:B------:R-:W-:Y:S02]  /*2390*/  IADD3.X R161, R9, UR5, RZ, P0, !PT ;  /* 0x0000000509a17c10 */ /* 0x000fe400087fe4ff */
[----:B-----5:R-:W-:-:S02]  /*23a0*/  ISETP.NE.AND P0, PT, R156, RZ, PT ;  /* 0x000000ff9c00720c */ /* 0x020fc40003f05270 */
[----:B------:R-:W-:Y:S01]  /*23b0*/  LEA.HI.X R7, R20, R161, R21, 0x7, P2 ;  /* 0x000000a114077211 */ /* 0x000fe200010f3c15 */
[----:B------:R-:W-:Y:S01]  /*23c0*/  IMAD.X R9, R13, 0x1, R161, P1 ;  /* 0x000000010d097824 */ /* 0x000fe200008e06a1 */
[----:B------:R-:W-:-:S05]  /*23d0*/  IADD3 R10, P2, R11, R6, RZ ;  /* 0x000000060b0a7210 */ /* 0x000fca0007f5e0ff */
[----:B------:R-:W-:-:S04]  /*23e0*/  IMAD.X R11, R13, 0x1, R7, P2 ;  /* 0x000000010d0b7824 */ /* 0x000fc800010e0607 */
[----:B------:R-:W-:Y:S05]  /*23f0*/  @!P0 BRA `(.L_x_33) ;  /* 0x0000004800948947 */ /* 0x000fea0003800000 */
[----:B------:R-:W0:Y:S01]  /*2400*/  LDC.64 R158, c[0x0][0x5b0] ;  /* 0x00016c00ff9e7b82 */ /* 0x000e220000000a00 */
[----:B------:R-:W-:Y:S01]  /*2410*/  ULDC.64 UR4, c[0x0][0x5b8] ;  /* 0x00016e0000047ab9 */ /* 0x000fe20000000a00 */
[----:B------:R-:W-:Y:S01]  /*2420*/  ISETP.GE.AND P0, PT, R0, 0x1, PT ;  /* 0x000000010000780c */ /* 0x000fe20003f06270 */
[----:B------:R-:W-:Y:S01]  /*2430*/  IMAD R21, R162, UR4, RZ ;  /* 0x00000004a2157c24 */ /* 0x000fe2000f8e02ff */
[----:B------:R-:W-:Y:S01]  /*2440*/  BSSY B1, `(.L_x_34) ;  /* 0x0000010000017945 */ /* 0x000fe20003800000 */
[C---:B------:R-:W-:Y:S01]  /*2450*/  IMAD.WIDE.U32 R14, R22.reuse, UR4, R14 ;  /* 0x00000004160e7c25 */ /* 0x040fe2000f8e000e */
[----:B------:R-:W-:Y:S02]  /*2460*/  ISETP.LT.OR P3, PT, R3, 0x1, !P0 ;  /* 0x000000010300780c */ /* 0x000fe40004761670 */
[----:B------:R-:W1:Y:S01]  /*2470*/  LDC.64 R12, c[0x0][0x5a8] ;  /* 0x00016a00ff0c7b82 */ /* 0x000e620000000a00 */
[----:B------:R-:W-:Y:S02]  /*2480*/  IMAD R21, R22, UR5, R21 ;  /* 0x0000000516157c24 */ /* 0x000fe4000f8e0215 */
[----:B------:R-:W-:-:S02]  /*2490*/  IMAD.MOV.U32 R20, RZ, RZ, R14 ;  /* 0x000000ffff147224 */ /* 0x000fc400078e000e */
[----:B------:R-:W-:Y:S02]  /*24a0*/  IMAD.IADD R21, R15, 0x1, R21 ;  /* 0x000000010f157824 */ /* 0x000fe400078e0215 */
[-C--:B0-----:R-:W-:Y:S01]  /*24b0*/  IMAD R22, R5, R158.reuse, RZ ;  /* 0x0000009e05167224 */ /* 0x081fe200078e02ff */
[----:B------:R-:W-:Y:S01]  /*24c0*/  SHF.L.U64.HI R165, R158, 0x3, R159 ;  /* 0x000000039ea57819 */ /* 0x000fe2000001029f */
[----:B------:R-:W-:-:S04]  /*24d0*/  IMAD.WIDE.U32 R162, R153, R158, R20 ;  /* 0x0000009e99a27225 */ /* 0x000fc800078e0014 */
[----:B------:R-:W-:Y:S01]  /*24e0*/  IMAD R171, R153, R159, R22 ;  /* 0x0000009f99ab7224 */ /* 0x000fe200078e0216 */
[----:B-1----:R-:W-:Y:S01]  /*24f0*/  IADD3 R162, P1, R162, R12, RZ ;  /* 0x0000000ca2a27210 */ /* 0x002fe20007f3e0ff */
[----:B------:R-:W-:-:S03]  /*2500*/  IMAD.SHL.U32 R164, R158, 0x8, RZ ;  /* 0x000000089ea47824 */ /* 0x000fc600078e00ff */
[----:B------:R-:W-:Y:S01]  /*2510*/  IADD3.X R163, R13, R163, R171, P1, !PT ;  /* 0x000000a30da37210 */ /* 0x000fe20000ffe4ab */
[----:B------:R-:W-:Y:S08]  /*2520*/  @P3 BRA `(.L_x_35) ;  /* 0x0000000000043947 */ /* 0x000ff00003800000 */
[----:B--2---:R0:W5:Y:S02]  /*2530*/  LDG.E.U8 R157, desc[UR36][R162.64] ;  /* 0x00000024a29d7981 */ /* 0x004164000c1e1100 */
.L_x_35:
[----:B------:R-:W-:Y:S05]  /*2540*/  BSYNC B1 ;  /* 0x0000000000017941 */ /* 0x000fea0003800000 */
.L_x_34:
[----:B-----5:R-:W-:Y:S01]  /*2550*/  LOP3.LUT R22, R157, 0xffff, RZ, 0xc0, !PT ;  /* 0x0000ffff9d167812 */ /* 0x020fe200078ec0ff */
[----:B------:R-:W-:Y:S01]  /*2560*/  IMAD.WIDE.U32 R166, R153, R158, R164 ;  /* 0x0000009e99a67225 */ /* 0x000fe200078e00a4 */
[----:B------:R-:W-:Y:S01]  /*2570*/  ISETP.LT.OR P4, PT, R3, 0x2, !P0 ;  /* 0x000000020300780c */ /* 0x000fe20004781670 */
[----:B------:R-:W-:Y:S01]  /*2580*/  BSSY B1, `(.L_x_36) ;  /* 0x000000e000017945 */ /* 0x000fe20003800000 */
[----:B------:R-:W-:Y:S01]  /*2590*/  PRMT R169, R22, 0x8880, RZ ;  /* 0x0000888016a97816 */ /* 0x000fe200000000ff */
[----:B------:R-:W-:Y:S01]  /*25a0*/  IMAD.IADD R167, R171, 0x1, R167 ;  /* 0x00000001aba77824 */ /* 0x000fe200078e02a7 */
[----:B------:R-:W-:Y:S02]  /*25b0*/  IADD3 R166, P2, P5, R14, R12, R166 ;  /* 0x0000000c0ea67210 */ /* 0x000fe40007d5e0a6 */
[----:B------:R-:W-:Y:S01]  /*25c0*/  ISETP.GE.AND P1, PT, R0, 0x9, PT ;  /* 0x000000090000780c */ /* 0x000fe20003f26270 */
[----:B------:R-:W-:Y:S01]  /*25d0*/  IMAD R22, R169, R156, RZ ;  /* 0x0000009ca9167224 */ /* 0x000fe200078e02ff */
[----:B------:R-:W-:-:S02]  /*25e0*/  IADD3.X R167, R21, R13, R167, P2, P5 ;  /* 0x0000000d15a77210 */ /* 0x000fc400017ea4a7 */
[----:B------:R-:W-:Y:S01]  /*25f0*/  ISETP.LT.OR P2, PT, R3, 0x1, !P1 ;  /* 0x000000010300780c */ /* 0x000fe20004f41670 */
[----:B------:R-:W-:-:S05]  /*2600*/  @!P3 IMAD R169, R88, R155, R22 ;  /* 0x0000009b58a9b224 */ /* 0x000fca00078e0216 */
[----:B------:R1:W-:Y:S01]  /*2610*/  @!P3 STG.E.U8 desc[UR36][R160.64], R169 ;  /* 0x000000a9a000b986 */ /* 0x0003e2000c101124 */
[----:B------:R-:W-:Y:S06]  /*2620*/  @P4 BRA `(.L_x_37) ;  /* 0x00000000000c4947 */ /* 0x000fec0003800000 */
[----:B--2---:R-:W1:Y:S02]  /*2630*/  LDG.E.U8 R157, desc[UR36][R162.64+0x1] ;  /* 0x00000124a29d7981 */ /* 0x004e64000c1e1100 */
[----:B-1----:R-:W-:-:S05]  /*2640*/  PRMT R169, R157, 0x8880, RZ ;  /* 0x000088809da97816 */ /* 0x002fca00000000ff */
[----:B------:R-:W-:-:S07]  /*2650*/  IMAD R22, R169, R156, RZ ;  /* 0x0000009ca9167224 */ /* 0x000fce00078e02ff */
.L_x_37:
[----:B------:R-:W-:Y:S05]  /*2660*/  BSYNC B1 ;  /* 0x0000000000017941 */ /* 0x000fea0003800000 */
.L_x_36:
[----:B------:R-:W-:Y:S01]  /*2670*/  @!P4 IMAD R89, R89, R155, R22 ;  /* 0x0000009b5959c224 */ /* 0x000fe200078e0216 */
[----:B------:R-:W-:Y:S04]  /*2680*/  BSSY B1, `(.L_x_38) ;  /* 0x0000006000017945 */ /* 0x000fe80003800000 */
[----:B------:R3:W-:Y:S01]  /*2690*/  @!P4 STG.E.U8 desc[UR36][R160.64+0x1], R89 ;  /* 0x00000159a000c986 */ /* 0x0007e2000c101124 */
[----:B------:R-:W-:Y:S05]  /*26a0*/  @P2 BRA `(.L_x_39) ;  /* 0x00000000000c2947 */ /* 0x000fea0003800000 */
[----:B--2---:R-:W3:Y:S02]  /*26b0*/  LDG.E.U8 R157, desc[UR36][R166.64] ;  /* 0x00000024a69d7981 */ /* 0x004ee4000c1e1100 */
[----:B---3--:R-:W-:-:S05]  /*26c0*/  PRMT R89, R157, 0x8880, RZ ;  /* 0x000088809d597816 */ /* 0x008fca00000000ff */
[----:B------:R-:W-:-:S07]  /*26d0*/  IMAD R22, R89, R156, RZ ;  /* 0x0000009c59167224 */ /* 0x000fce00078e02ff */
.L_x_39:
[----:B------:R-:W-:Y:S05]  /*26e0*/  BSYNC B1 ;  /* 0x0000000000017941 */ /* 0x000fea0003800000 */
.L_x_38:
[C---:B------:R-:W-:Y:S01]  /*26f0*/  ISETP.LT.OR P4, PT, R3.reuse, 0x2, !P1 ;  /* 0x000000020300780c */ /* 0x040fe20004f81670 */
[----:B---3--:R-:W-:Y:S01]  /*2700*/  @!P2 IMAD R89, R90, R155, R22 ;  /* 0x0000009b5a59a224 */ /* 0x008fe200078e0216 */
[----:B------:R-:W-:Y:S01]  /*2710*/  BSSY B1, `(.L_x_40) ;  /* 0x0000009000017945 */ /* 0x000fe20003800000 */
[C---:B------:R-:W-:Y:S02]  /*2720*/  ISETP.LT.OR P3, PT, R3.reuse, 0x9, !P0 ;  /* 0x000000090300780c */ /* 0x040fe40004761670 */
[C---:B------:R-:W-:Y:S01]  /*2730*/  ISETP.LT.OR P5, PT, R3.reuse, 0xa, !P0 ;  /* 0x0000000a0300780c */ /* 0x040fe200047a1670 */
[----:B------:R3:W-:Y:S01]  /*2740*/  @!P2 STG.E.U8 desc[UR36][R8.64], R89 ;  /* 0x000000590800a986 */ /* 0x0007e2000c101124 */
[----:B------:R-:W-:-:S06]  /*2750*/  ISETP.LT.OR P2, PT, R3, 0x9, !P1 ;  /* 0x000000090300780c */ /* 0x000fcc0004f41670 */
[----:B------:R-:W-:Y:S07]  /*2760*/  @P4 BRA `(.L_x_41) ;  /* 0x00000000000c4947 */ /* 0x000fee0003800000 */
[----:B--2---:R-:W3:Y:S02]  /*2770*/  LDG.E.U8 R157, desc[UR36][R166.64+0x1] ;  /* 0x00000124a69d7981 */ /* 0x004ee4000c1e1100 */
[----:B---3--:R-:W-:-:S05]  /*2780*/  PRMT R89, R157, 0x8880, RZ ;  /* 0x000088809d597816 */ /* 0x008fca00000000ff */
[----:B------:R-:W-:-:S07]  /*2790*/  IMAD R22, R89, R156, RZ ;  /* 0x0000009c59167224 */ /* 0x000fce00078e02ff */
.L_x_41:
[----:B------:R-:W-:Y:S05]  /*27a0*/  BSYNC B1 ;  /* 0x0000000000017941 */ /* 0x000fea0003800000 */
.L_x_40:
[----:B------:R-:W-:Y:S01]  /*27b0*/  @!P4 IMAD R91, R91, R155, R22 ;  /* 0x0000009b5b5bc224 */ /* 0x000fe200078e0216 */
[----:B------:R-:W-:Y:S04]  /*27c0*/  BSSY B1, `(.L_x_42) ;  /* 0x0000006000017945 */ /* 0x000fe80003800000 */
[----:B------:R4:W-:Y:S01]  /*27d0*/  @!P4 STG.E.U8 desc[UR36][R8.64+0x1], R91 ;  /* 0x0000015b0800c986 */ /* 0x0009e2000c101124 */
[----:B------:R-:W-:Y:S05]  /*27e0*/  @P3 BRA `(.L_x_43) ;  /* 0x00000000000c3947 */ /* 0x000fea0003800000 */
[----:B--2---:R-:W3:Y:S02]  /*27f0*/  LDG.E.U8 R157, desc[UR36][R162.64+0x8] ;  /* 0x00000824a29d7981 */ /* 0x004ee4000c1e1100 */
[----:B---3--:R-:W-:-:S05]  /*2800*/  PRMT R89, R157, 0x8880, RZ ;  /* 0x000088809d597816 */ /* 0x008fca00000000ff */
[----:B------:R-:W-:-:S07]  /*2810*/  IMAD R22, R89, R156, RZ ;  /* 0x0000009c59167224 */ /* 0x000fce00078e02ff */
.L_x_43:
[----:B------:R-:W-:Y:S05]  /*2820*/  BSYNC B1 ;  /* 0x0000000000017941 */ /* 0x000fea0003800000 */
.L_x_42:
[----:B---3--:R-:W-:Y:S01]  /*2830*/  @!P3 IMAD R89, R92, R155, R22 ;  /* 0x0000009b5c59b224 */ /* 0x008fe200078e0216 */
[----:B------:R-:W-:Y:S04]  /*2840*/  BSSY B1, `(.L_x_44) ;  /* 0x0000006000017945 */ /* 0x000fe80003800000 */
[----:B------:R3:W-:Y:S01]  /*2850*/  @!P3 STG.E.U8 desc[UR36][R160.64+0x8], R89 ;  /* 0x00000859a000b986 */ /* 0x0007e2000c101124 */
[----:B------:R-:W-:Y:S05]  /*2860*/  @P5 BRA `(.L_x_45) ;  /* 0x00000000000c5947 */ /* 0x000fea0003800000 */
[----:B--2---:R-:W3:Y:S02]  /*2870*/  LDG.E.U8 R157, desc[UR36][R162.64+0x9] ;  /* 0x00000924a29d7981 */ /* 0x004ee4000c1e1100 */
[----:B---3--:R-:W-:-:S05]  /*2880*/  PRMT R89, R157, 0x8880, RZ ;  /* 0x000088809d597816 */ /* 0x008fca00000000ff */
[----:B------:R-:W-:-:S07]  /*2890*/  IMAD R22, R89, R156, RZ ;  /* 0x0000009c59167224 */ /* 0x000fce00078e02ff */
.L_x_45:
[----:B------:R-:W-:Y:S05]  /*28a0*/  BSYNC B1 ;  /* 0x0000000000017941 */ /* 0x000fea0003800000 */
.L_x_44:
[----:B------:R-:W-:Y:S01]  /*28b0*/  @!P5 IMAD R93, R93, R155, R22 ;  /* 0x0000009b5d5dd224 */ /* 0x000fe200078e0216 */
[----:B------:R-:W-:Y:S04]  /*28c0*/  BSSY B1, `(.L_x_46) ;  /* 0x0000006000017945 */ /* 0x000fe80003800000 */
[----:B------:R0:W-:Y:S01]  /*28d0*/  @!P5 STG.E.U8 desc[UR36][R160.64+0x9], R93 ;  /* 0x0000095da000d986 */ /* 0x0001e2000c101124 */
[----:B------:R-:W-:Y:S05]  /*28e0*/  @P2 BRA `(.L_x_47) ;  /* 0x00000000000c2947 */ /* 0x000fea0003800000 */
[----:B--2---:R-:W3:Y:S02]  /*28f0*/  LDG.E.U8 R157, desc[UR36][R166.64+0x8] ;  /* 0x00000824a69d7981 */ /* 0x004ee4000c1e1100 */
[----:B---3--:R-:W-:-:S05]  /*2900*/  PRMT R89, R157, 0x8880, RZ ;  /* 0x000088809d597816 */ /* 0x008fca00000000ff */
[----:B------:R-:W-:-:S07]  /*2910*/  IMAD R22, R89, R156, RZ ;  /* 0x0000009c59167224 */ /* 0x000fce00078e02ff */
.L_x_47:
[----:B------:R-:W-:Y:S05]  /*2920*/  BSYNC B1 ;  /* 0x0000000000017941 */ /* 0x000fea0003800000 */
.L_x_46:
        /* <DEDUP_REMOVED lines=11> */
.L_x_49:
[----:B------:R-:W-:Y:S05]  /*29e0*/  BSYNC B1 ;  /* 0x0000000000017941 */ /* 0x000fea0003800000 */
.L_x_48:
[----:B------:R-:W-:Y:S01]  /*29f0*/  @!P4 IMAD R95, R95, R155, R22 ;  /* 0x0000009b5f5fc224 */ /* 0x000fe200078e0216 */
[----:B------:R-:W-:Y:S04]  /*2a00*/  BSSY B1, `(.L_x_50) ;  /* 0x0000006000017945 */ /* 0x000fe80003800000 */
[----:B------:R0:W-:Y:S01]  /*2a10*/  @!P4 STG.E.U8 desc[UR36][R8.64+0x9], R95 ;  /* 0x0000095f0800c986 */ /* 0x0001e2000c101124 */
[----:B------:R-:W-:Y:S05]  /*2a20*/  @P3 BRA `(.L_x_51) ;  /* 0x00000000000c3947 */ /* 0x000fea0003800000 */
[----:B--2---:R-:W3:Y:S02]  /*2a30*/  LDG.E.U8 R157, desc[UR36][R162.64+0x10] ;  /* 0x00001024a29d7981 */ /* 0x004ee4000c1e1100 */
[----:B---3--:R-:W-:-:S05]  /*2a40*/  PRMT R89, R157, 0x8880, RZ ;  /* 0x000088809d597816 */ /* 0x008fca00000000ff */
[----:B------:R-:W-:-:S07]  /*2a50*/  IMAD R22, R89, R156, RZ ;  /* 0x0000009c59167224 */ /* 0x000fce00078e02ff */
.L_x_51:
[----:B------:R-:W-:Y:S05]  /*2a60*/  BSYNC B1 ;  /* 0x0000000000017941 */ /* 0x000fea0003800000 */
.L_x_50:
[----:B---3--:R-:W-:Y:S01]  /*2a70*/  @!P3 IMAD R89, R96, R155, R22 ;  /* 0x0000009b6059b224 */ /* 0x008fe200078e0216 */
[----:B------:R-:W-:Y:S04]  /*2a80*/  BSSY B1, `(.L_x_52) ;  /* 0x0000006000017945 */ /* 0x000fe80003800000 */
[----:B------:R3:W-:Y:S01]  /*2a90*/  @!P3 STG.E.U8 desc[UR36][R160.64+0x10], R89 ;  /* 0x00001059a000b986 */ /* 0x0007e2000c101124 */
[----:B------:R-:W-:Y:S05]  /*2aa0*/  @P5 BRA `(.L_x_53) ;  /* 0x00000000000c5947 */ /* 0x000fea0003800000 */
[----:B--2---:R-:W3:Y:S02]  /*2ab0*/  LDG.E.U8 R157, desc[UR36][R162.64+0x11] ;  /* 0x00001124a29d7981 */ /* 0x004ee4000c1e1100 */
[----:B---3--:R-:W-:-:S05]  /*2ac0*/  PRMT R89, R157, 0x8880, RZ ;  /* 0x000088809d597816 */ /* 0x008fca00000000ff */
[----:B------:R-:W-:-:S07]  /*2ad0*/  IMAD R22, R89, R156, RZ ;  /* 0x0000009c59167224 */ /* 0x000fce00078e02ff */
.L_x_53:
[----:B------:R-:W-:Y:S05]  /*2ae0*/  BSYNC B1 ;  /* 0x0000000000017941 */ /* 0x000fea0003800000 */
.L_x_52:
[----:B------:R-:W-:Y:S01]  /*2af0*/  @!P5 IMAD R97, R97, R155, R22 ;  /* 0x0000009b6161d224 */ /* 0x000fe200078e0216 */
[----:B------:R-:W-:Y:S04]  /*2b00*/  BSSY B1, `(.L_x_54) ;  /* 0x0000006000017945 */ /* 0x000fe80003800000 */
[----:B------:R0:W-:Y:S01]  /*2b10*/  @!P5 STG.E.U8 desc[UR36][R160.64+0x11], R97 ;  /* 0x00001161a000d986 */ /* 0x0001e2000c101124 */
[----:B------:R-:W-:Y:S05]  /*2b20*/  @P2 BRA `(.L_x_55) ;  /* 0x00000000000c2947 */ /* 0x000fea0003800000 */
[----:B--2---:R-:W3:Y:S02]  /*2b30*/  LDG.E.U8 R157, desc[UR36][R166.64+0x10] ;  /* 0x00001024a69d7981 */ /* 0x004ee4000c1e1100 */
[----:B---3--:R-:W-:-:S05]  /*2b40*/  PRMT R89, R157, 0x8880, RZ ;  /* 0x000088809d597816 */ /* 0x008fca00000000ff */
[----:B------:R-:W-:-:S07]  /*2b50*/  IMAD R22, R89, R156, RZ ;  /* 0x0000009c59167224 */ /* 0x000fce00078e02ff */
.L_x_55:
[----:B------:R-:W-:Y:S05]  /*2b60*/  BSYNC B1 ;  /* 0x0000000000017941 */ /* 0x000fea0003800000 */
.L_x_54:
        /* <DEDUP_REMOVED lines=11> */
.L_x_57:
[----:B------:R-:W-:Y:S05]  /*2c20*/  BSYNC B1 ;  /* 0x0000000000017941 */ /* 0x000fea0003800000 */
.L_x_56:
[----:B------:R-:W-:Y:S01]  /*2c30*/  @!P4 IMAD R99, R99, R155, R22 ;  /* 0x0000009b6363c224 */ /* 0x000fe200078e0216 */
[----:B------:R-:W-:Y:S04]  /*2c40*/  BSSY B1, `(.L_x_58) ;  /* 0x0000006000017945 */ /* 0x000fe80003800000 */
[----:B------:R0:W-:Y:S01]  /*2c50*/  @!P4 STG.E.U8 desc[UR36][R8.64+0x11], R99 ;  /* 0x000011630800c986 */ /* 0x0001e2000c101124 */
[----:B------:R-:W-:Y:S05]  /*2c60*/  @P3 BRA `(.L_x_59) ;  /* 0x00000000000c3947 */ /* 0x000fea0003800000 */
[----:B--2---:R-:W3:Y:S02]  /*2c70*/  LDG.E.U8 R157, desc[UR36][R162.64+0x18] ;  /* 0x00001824a29d7981 */ /* 0x004ee4000c1e1100 */
[----:B---3--:R-:W-:-:S05]  /*2c80*/  PRMT R89, R157, 0x8880, RZ ;  /* 0x000088809d597816 */ /* 0x008fca00000000ff */
[----:B------:R-:W-:-:S07]  /*2c90*/  IMAD R22, R89, R156, RZ ;  /* 0x0000009c59167224 */ /* 0x000fce00078e02ff */
.L_x_59:
[----:B------:R-:W-:Y:S05]  /*2ca0*/  BSYNC B1 ;  /* 0x0000000000017941 */ /* 0x000fea0003800000 */
.L_x_58:
[----:B---3--:R-:W-:Y:S01]  /*2cb0*/  @!P3 IMAD R89, R100, R155, R22 ;  /* 0x0000009b6459b224 */ /* 0x008fe200078e0216 */
[----:B------:R-:W-:Y:S04]  /*2cc0*/  BSSY B1, `(.L_x_60) ;  /* 0x0000006000017945 */ /* 0x000fe80003800000 */
[----:B------:R3:W-:Y:S01]  /*2cd0*/  @!P3 STG.E.U8 desc[UR36][R160.64+0x18], R89 ;  /* 0x00001859a000b986 */ /* 0x0007e2000c101124 */
[----:B------:R-:W-:Y:S05]  /*2ce0*/  @P5 BRA `(.L_x_61) ;  /* 0x00000000000c5947 */ /* 0x000fea0003800000 */
[----:B--2---:R-:W3:Y:S02]  /*2cf0*/  LDG.E.U8 R157, desc[UR36][R162.64+0x19] ;  /* 0x00001924a29d7981 */ /* 0x004ee4000c1e1100 */
[----:B---3--:R-:W-:-:S05]  /*2d00*/  PRMT R89, R157, 0x8880, RZ ;  /* 0x000088809d597816 */ /* 0x008fca00000000ff */
[----:B------:R-:W-:-:S07]  /*2d10*/  IMAD R22, R89, R156, RZ ;  /* 0x0000009c59167224 */ /* 0x000fce00078e02ff */
.L_x_61:
[----:B------:R-:W-:Y:S05]  /*2d20*/  BSYNC B1 ;  /* 0x0000000000017941 */ /* 0x000fea0003800000 */
.L_x_60:
[----:B------:R-:W-:Y:S01]  /*2d30*/  @!P5 IMAD R101, R101, R155, R22 ;  /* 0x0000009b6565d224 */ /* 0x000fe200078e0216 */
[----:B------:R-:W-:Y:S04]  /*2d40*/  BSSY B1, `(.L_x_62) ;  /* 0x0000006000017945 */ /* 0x000fe80003800000 */
[----:B------:R0:W-:Y:S01]  /*2d50*/  @!P5 STG.E.U8 desc[UR36][R160.64+0x19], R101 ;  /* 0x00001965a000d986 */ /* 0x0001e2000c101124 */
[----:B------:R-:W-:Y:S05]  /*2d60*/  @P2 BRA `(.L_x_63) ;  /* 0x00000000000c2947 */ /* 0x000fea0003800000 */
[----:B--2---:R-:W3:Y:S02]  /*2d70*/  LDG.E.U8 R157, desc[UR36][R166.64+0x18] ;  /* 0x00001824a69d7981 */ /* 0x004ee4000c1e1100 */
[----:B---3--:R-:W-:-:S05]  /*2d80*/  PRMT R89, R157, 0x8880, RZ ;  /* 0x000088809d597816 */ /* 0x008fca00000000ff */
[----:B------:R-:W-:-:S07]  /*2d90*/  IMAD R22, R89, R156, RZ ;  /* 0x0000009c59167224 */ /* 0x000fce00078e02ff */
.L_x_63:
[----:B------:R-:W-:Y:S05]  /*2da0*/  BSYNC B1 ;  /* 0x0000000000017941 */ /* 0x000fea0003800000 */
.L_x_62:
        /* <DEDUP_REMOVED lines=11> */
.L_x_65:
[----:B------:R-:W-:Y:S05]  /*2e60*/  BSYNC B1 ;  /* 0x0000000000017941 */ /* 0x000fea0003800000 */
.L_x_64:
[----:B------:R-:W-:Y:S01]  /*2e70*/  @!P4 IMAD R103, R103, R155, R22 ;  /* 0x0000009b6767c224 */ /* 0x000fe200078e0216 */
[----:B------:R-:W-:Y:S04]  /*2e80*/  BSSY B1, `(.L_x_66) ;  /* 0x0000006000017945 */ /* 0x000fe80003800000 */
[----:B------:R0:W-:Y:S01]  /*2e90*/  @!P4 STG.E.U8 desc[UR36][R8.64+0x19], R103 ;  /* 0x000019670800c986 */ /* 0x0001e2000c101124 */
[----:B------:R-:W-:Y:S05]  /*2ea0*/  @P3 BRA `(.L_x_67) ;  /* 0x00000000000c3947 */ /* 0x000fea0003800000 */
[----:B--2---:R-:W3:Y:S02]  /*2eb0*/  LDG.E.U8 R157, desc[UR36][R162.64+0x20] ;  /* 0x00002024a29d7981 */ /* 0x004ee4000c1e1100 */
[----:B---3--:R-:W-:-:S05]  /*2ec0*/  PRMT R89, R157, 0x8880, RZ ;  /* 0x000088809d597816 */ /* 0x008fca00000000ff */
[----:B------:R-:W-:-:S07]  /*2ed0*/  IMAD R22, R89, R156, RZ ;  /* 0x0000009c59167224 */ /* 0x000fce00078e02ff */
.L_x_67:
[----:B------:R-:W-:Y:S05]  /*2ee0*/  BSYNC B1 ;  /* 0x0000000000017941 */ /* 0x000fea0003800000 */
.L_x_66:
[----:B---3--:R-:W-:Y:S01]  /*2ef0*/  @!P3 IMAD R89, R104, R155, R22 ;  /* 0x0000009b6859b224 */ /* 0x008fe200078e0216 */
[----:B------:R-:W-:Y:S04]  /*2f00*/  BSSY B1, `(.L_x_68) ;  /* 0x0000006000017945 */ /* 0x000fe80003800000 */
[----:B------:R3:W-:Y:S01]  /*2f10*/  @!P3 STG.E.U8 desc[UR36][R160.64+0x20], R89 ;  /* 0x00002059a000b986 */ /* 0x0007e2000c101124 */
[----:B------:R-:W-:Y:S05]  /*2f20*/  @P5 BRA `(.L_x_69) ;  /* 0x00000000000c5947 */ /* 0x000fea0003800000 */
[----:B--2---:R-:W3:Y:S02]  /*2f30*/  LDG.E.U8 R157, desc[UR36][R162.64+0x21] ;  /* 0x00002124a29d7981 */ /* 0x004ee4000c1e1100 */
[----:B---3--:R-:W-:-:S05]  /*2f40*/  PRMT R89, R157, 0x8880, RZ ;  /* 0x000088809d597816 */ /* 0x008fca00000000ff */
[----:B------:R-:W-:-:S07]  /*2f50*/  IMAD R22, R89, R156, RZ ;  /* 0x0000009c59167224 */ /* 0x000fce00078e02ff */
.L_x_69:
[----:B------:R-:W-:Y:S05]  /*2f60*/  BSYNC B1 ;  /* 0x0000000000017941 */ /* 0x000fea0003800000 */
.L_x_68:
[----:B------:R-:W-:Y:S01]  /*2f70*/  @!P5 IMAD R105, R105, R155, R22 ;  /* 0x0000009b6969d224 */ /* 0x000fe200078e0216 */
[----:B------:R-:W-:Y:S04]  /*2f80*/  BSSY B1, `(.L_x_70) ;  /* 0x0000006000017945 */ /* 0x000fe80003800000 */
[----:B------:R0:W-:Y:S01]  /*2f90*/  @!P5 STG.E.U8 desc[UR36][R160.64+0x21], R105 ;  /* 0x00002169a000d986 */ /* 0x0001e2000c101124 */
[----:B------:R-:W-:Y:S05]  /*2fa0*/  @P2 BRA `(.L_x_71) ;  /* 0x00000000000c2947 */ /* 0x000fea0003800000 */
[----:B--2---:R-:W3:Y:S02]  /*2fb0*/  LDG.E.U8 R157, desc[UR36][R166.64+0x20] ;  /* 0x00002024a69d7981 */ /* 0x004ee4000c1e1100 */
[----:B---3--:R-:W-:-:S05]  /*2fc0*/  PRMT R89, R157, 0x8880, RZ ;  /* 0x000088809d597816 */ /* 0x008fca00000000ff */
[----:B------:R-:W-:-:S07]  /*2fd0*/  IMAD R22, R89, R156, RZ ;  /* 0x0000009c59167224 */ /* 0x000fce00078e02ff */
.L_x_71:
[----:B------:R-:W-:Y:S05]  /*2fe0*/  BSYNC B1 ;  /* 0x0000000000017941 */ /* 0x000fea0003800000 */
.L_x_70:
        /* <DEDUP_REMOVED lines=11> */
.L_x_73:
[----:B------:R-:W-:Y:S05]  /*30a0*/  BSYNC B1 ;  /* 0x0000000000017941 */ /* 0x000fea0003800000 */
.L_x_72:
[----:B------:R-:W-:Y:S01]  /*30b0*/  @!P4 IMAD R107, R107, R155, R22 ;  /* 0x0000009b6b6bc224 */ /* 0x000fe200078e0216 */
[----:B------:R-:W-:Y:S04]  /*30c0*/  BSSY B1, `(.L_x_74) ;  /* 0x0000006000017945 */ /* 0x000fe80003800000 */
[----:B------:R0:W-:Y:S01]  /*30d0*/  @!P4 STG.E.U8 desc[UR36][R8.64+0x21], R107 ;  /* 0x0000216b0800c986 */ /* 0x0001e2000c101124 */
[----:B------:R-:W-:Y:S05]  /*30e0*/  @P3 BRA `(.L_x_75) ;  /* 0x00000000000c3947 */ /* 0x000fea0003800000 */
[----:B--2---:R-:W3:Y:S02]  /*30f0*/  LDG.E.U8 R157, desc[UR36][R162.64+0x28] ;  /* 0x00002824a29d7981 */ /* 0x004ee4000c1e1100 */
[----:B---3--:R-:W-:-:S05]  /*3100*/  PRMT R89, R157, 0x8880, RZ ;  /* 0x000088809d597816 */ /* 0x008fca00000000ff */
[----:B------:R-:W-:-:S07]  /*3110*/  IMAD R22, R89, R156, RZ ;  /* 0x0000009c59167224 */ /* 0x000fce00078e02ff */
.L_x_75:
[----:B------:R-:W-:Y:S05]  /*3120*/  BSYNC B1 ;  /* 0x0000000000017941 */ /* 0x000fea0003800000 */
.L_x_74:
[----:B---3--:R-:W-:Y:S01]  /*3130*/  @!P3 IMAD R89, R108, R155, R22 ;  /* 0x0000009b6c59b224 */ /* 0x008fe200078e0216 */
[----:B------:R-:W-:Y:S04]  /*3140*/  BSSY B1, `(.L_x_76) ;  /* 0x0000006000017945 */ /* 0x000fe80003800000 */
[----:B------:R3:W-:Y:S01]  /*3150*/  @!P3 STG.E.U8 desc[UR36][R160.64+0x28], R89 ;  /* 0x00002859a000b986 */ /* 0x0007e2000c101124 */
[----:B------:R-:W-:Y:S05]  /*3160*/  @P5 BRA `(.L_x_77) ;  /* 0x00000000000c5947 */ /* 0x000fea0003800000 */
[----:B--2---:R-:W3:Y:S02]  /*3170*/  LDG.E.U8 R157, desc[UR36][R162.64+0x29] ;  /* 0x00002924a29d7981 */ /* 0x004ee4000c1e1100 */
[----:B---3--:R-:W-:-:S05]  /*3180*/  PRMT R89, R157, 0x8880, RZ ;  /* 0x000088809d597816 */ /* 0x008fca00000000ff */
[----:B------:R-:W-:-:S07]  /*3190*/  IMAD R22, R89, R156, RZ ;  /* 0x0000009c59167224 */ /* 0x000fce00078e02ff */
.L_x_77:
[----:B------:R-:W-:Y:S05]  /*31a0*/  BSYNC B1 ;  /* 0x0000000000017941 */ /* 0x000fea0003800000 */
.L_x_76:
[----:B------:R-:W-:Y:S01]  /*31b0*/  @!P5 IMAD R109, R109, R155, R22 ;  /* 0x0000009b6d6dd224 */ /* 0x000fe200078e0216 */
[----:B------:R-:W-:Y:S04]  /*31c0*/  BSSY B1, `(.L_x_78) ;  /* 0x0000006000017945 */ /* 0x000fe80003800000 */
[----:B------:R0:W-:Y:S01]  /*31d0*/  @!P5 STG.E.U8 desc[UR36][R160.64+0x29], R109 ;  /* 0x0000296da000d986 */ /* 0x0001e2000c101124 */
[----:B------:R-:W-:Y:S05]  /*31e0*/  @P2 BRA `(.L_x_79) ;  /* 0x00000000000c2947 */ /* 0x000fea0003800000 */
[----:B--2---:R-:W3:Y:S02]  /*31f0*/  LDG.E.U8 R157, desc[UR36][R166.64+0x28] ;  /* 0x00002824a69d7981 */ /* 0x004ee4000c1e1100 */
[----:B---3--:R-:W-:-:S05]  /*3200*/  PRMT R89, R157, 0x8880, RZ ;  /* 0x000088809d597816 */ /* 0x008fca00000000ff */
[----:B------:R-:W-:-:S07]  /*3210*/  IMAD R22, R89, R156, RZ ;  /* 0x0000009c59167224 */ /* 0x000fce00078e02ff */
.L_x_79:
[----:B------:R-:W-:Y:S05]  /*3220*/  BSYNC B1 ;  /* 0x0000000000017941 */ /* 0x000fea0003800000 */
.L_x_78:
        /* <DEDUP_REMOVED lines=11> */
.L_x_81:
[----:B------:R-:W-:Y:S05]  /*32e0*/  BSYNC B1 ;  /* 0x0000000000017941 */ /* 0x000fea0003800000 */
.L_x_80:
[----:B------:R-:W-:Y:S01]  /*32f0*/  @!P4 IMAD R111, R111, R155, R22 ;  /* 0x0000009b6f6fc224 */ /* 0x000fe200078e0216 */
[----:B------:R-:W-:Y:S04]  /*3300*/  BSSY B1, `(.L_x_82) ;  /* 0x0000006000017945 */ /* 0x000fe80003800000 */
[----:B------:R0:W-:Y:S01]  /*3310*/  @!P4 STG.E.U8 desc[UR36][R8.64+0x29], R111 ;  /* 0x0000296f0800c986 */ /* 0x0001e2000c101124 */
[----:B------:R-:W-:Y:S05]  /*3320*/  @P3 BRA `(.L_x_83) ;  /* 0x00000000000c3947 */ /* 0x000fea0003800000 */
[----:B--2---:R-:W3:Y:S02]  /*3330*/  LDG.E.U8 R157, desc[UR36][R162.64+0x30] ;  /* 0x00003024a29d7981 */ /* 0x004ee4000c1e1100 */
[----:B---3--:R-:W-:-:S05]  /*3340*/  PRMT R89, R157, 0x8880, RZ ;  /* 0x000088809d597816 */ /* 0x008fca00000000ff */
[----:B------:R-:W-:-:S07]  /*3350*/  IMAD R22, R89, R156, RZ ;  /* 0x0000009c59167224 */ /* 0x000fce00078e02ff */
.L_x_83:
[----:B------:R-:W-:Y:S05]  /*3360*/  BSYNC B1 ;  /* 0x0000000000017941 */ /* 0x000fea0003800000 */
.L_x_82:
[----:B---3--:R-:W-:Y:S01]  /*3370*/  @!P3 IMAD R89, R112, R155, R22 ;  /* 0x0000009b7059b224 */ /* 0x008fe200078e0216 */
[----:B------:R-:W-:Y:S04]  /*3380*/  BSSY B1, `(.L_x_84) ;  /* 0x0000006000017945 */ /* 0x000fe80003800000 */
[----:B------:R3:W-:Y:S01]  /*3390*/  @!P3 STG.E.U8 desc[UR36][R160.64+0x30], R89 ;  /* 0x00003059a000b986 */ /* 0x0007e2000c101124 */
[----:B------:R-:W-:Y:S05]  /*33a0*/  @P5 BRA `(.L_x_85) ;  /* 0x00000000000c5947 */ /* 0x000fea0003800000 */
[----:B--2---:R-:W3:Y:S02]  /*33b0*/  LDG.E.U8 R157, desc[UR36][R162.64+0x31] ;  /* 0x00003124a29d7981 */ /* 0x004ee4000c1e1100 */
[----:B---3--:R-:W-:-:S05]  /*33c0*/  PRMT R89, R157, 0x8880, RZ ;  /* 0x000088809d597816 */ /* 0x008fca00000000ff */
[----:B------:R-:W-:-:S07]  /*33d0*/  IMAD R22, R89, R156, RZ ;  /* 0x0000009c59167224 */ /* 0x000fce00078e02ff */
.L_x_85:
[----:B------:R-:W-:Y:S05]  /*33e0*/  BSYNC B1 ;  /* 0x0000000000017941 */ /* 0x000fea0003800000 */
.L_x_84:
[----:B------:R-:W-:Y:S01]  /*33f0*/  @!P5 IMAD R113, R113, R155, R22 ;  /* 0x0000009b7171d224 */ /* 0x000fe200078e0216 */
[----:B------:R-:W-:Y:S04]  /*3400*/  BSSY B1, `(.L_x_86) ;  /* 0x0000006000017945 */ /* 0x000fe80003800000 */
[----:B------:R0:W-:Y:S01]  /*3410*/  @!P5 STG.E.U8 desc[UR36][R160.64+0x31], R113 ;  /* 0x00003171a000d986 */ /* 0x0001e2000c101124 */
[----:B------:R-:W-:Y:S05]  /*3420*/  @P2 BRA `(.L_x_87) ;  /* 0x00000000000c2947 */ /* 0x000fea0003800000 */
[----:B--2---:R-:W3:Y:S02]  /*3430*/  LDG.E.U8 R157, desc[UR36][R166.64+0x30] ;  /* 0x00003024a69d7981 */ /* 0x004ee4000c1e1100 */
[----:B---3--:R-:W-:-:S05]  /*3440*/  PRMT R89, R157, 0x8880, RZ ;  /* 0x000088809d597816 */ /* 0x008fca00000000ff */
[----:B------:R-:W-:-:S07]  /*3450*/  IMAD R22, R89, R156, RZ ;  /* 0x0000009c59167224 */ /* 0x000fce00078e02ff */
.L_x_87:
[----:B------:R-:W-:Y:S05]  /*3460*/  BSYNC B1 ;  /* 0x0000000000017941 */ /* 0x000fea0003800000 */
.L_x_86:
        /* <DEDUP_REMOVED lines=11> */
.L_x_89:
[----:B------:R-:W-:Y:S05]  /*3520*/  BSYNC B1 ;  /* 0x0000000000017941 */ /* 0x000fea0003800000 */
.L_x_88:
[----:B------:R-:W-:Y:S01]  /*3530*/  @!P4 IMAD R115, R115, R155, R22 ;  /* 0x0000009b7373c224 */ /* 0x000fe200078e0216 */
[----:B------:R-:W-:Y:S04]  /*3540*/  BSSY B1, `(.L_x_90) ;  /* 0x0000006000017945 */ /* 0x000fe80003800000 */
[----:B------:R0:W-:Y:S01]  /*3550*/  @!P4 STG.E.U8 desc[UR36][R8.64+0x31], R115 ;  /* 0x000031730800c986 */ /* 0x0001e2000c101124 */
[----:B------:R-:W-:Y:S05]  /*3560*/  @P3 BRA `(.L_x_91) ;  /* 0x00000000000c3947 */ /* 0x000fea0003800000 */
[----:B--2---:R-:W3:Y:S02]  /*3570*/  LDG.E.U8 R157, desc[UR36][R162.64+0x38] ;  /* 0x00003824a29d7981 */ /* 0x004ee4000c1e1100 */
[----:B---3--:R-:W-:-:S05]  /*3580*/  PRMT R89, R157, 0x8880, RZ ;  /* 0x000088809d597816 */ /* 0x008fca00000000ff */
[----:B------:R-:W-:-:S07]  /*3590*/  IMAD R22, R89, R156, RZ ;  /* 0x0000009c59167224 */ /* 0x000fce00078e02ff */
.L_x_91:
[----:B------:R-:W-:Y:S05]  /*35a0*/  BSYNC B1 ;  /* 0x0000000000017941 */ /* 0x000fea0003800000 */
.L_x_90:
[----:B---3--:R-:W-:Y:S01]  /*35b0*/  @!P3 IMAD R89, R116, R155, R22 ;  /* 0x0000009b7459b224 */ /* 0x008fe200078e0216 */
[----:B------:R-:W-:Y:S04]  /*35c0*/  BSSY B1, `(.L_x_92) ;  /* 0x0000006000017945 */ /* 0x000fe80003800000 */
[----:B------:R3:W-:Y:S01]  /*35d0*/  @!P3 STG.E.U8 desc[UR36][R160.64+0x38], R89 ;  /* 0x00003859a000b986 */ /* 0x0007e2000c101124 */
[----:B------:R-:W-:Y:S05]  /*35e0*/  @P5 BRA `(.L_x_93) ;  /* 0x00000000000c5947 */ /* 0x000fea0003800000 */
[----:B--2---:R-:W3:Y:S02]  /*35f0*/  LDG.E.U8 R157, desc[UR36][R162.64+0x39] ;  /* 0x00003924a29d7981 */ /* 0x004ee4000c1e1100 */
[----:B---3--:R-:W-:-:S05]  /*3600*/  PRMT R89, R157, 0x8880, RZ ;  /* 0x000088809d597816 */ /* 0x008fca00000000ff */
[----:B------:R-:W-:-:S07]  /*3610*/  IMAD R22, R89, R156, RZ ;  /* 0x0000009c59167224 */ /* 0x000fce00078e02ff */
.L_x_93:
[----:B------:R-:W-:Y:S05]  /*3620*/  BSYNC B1 ;  /* 0x0000000000017941 */ /* 0x000fea0003800000 */
.L_x_92:
[----:B------:R-:W-:Y:S01]  /*3630*/  @!P5 IMAD R117, R117, R155, R22 ;  /* 0x0000009b7575d224 */ /* 0x000fe200078e0216 */
[----:B------:R-:W-:Y:S04]  /*3640*/  BSSY B1, `(.L_x_94) ;  /* 0x0000006000017945 */ /* 0x000fe80003800000 */
[----:B------:R0:W-:Y:S01]  /*3650*/  @!P5 STG.E.U8 desc[UR36][R160.64+0x39], R117 ;  /* 0x00003975a000d986 */ /* 0x0001e2000c101124 */
[----:B------:R-:W-:Y:S05]  /*3660*/  @P2 BRA `(.L_x_95) ;  /* 0x00000000000c2947 */ /* 0x000fea0003800000 */
[----:B--2---:R-:W3:Y:S02]  /*3670*/  LDG.E.U8 R157, desc[UR36][R166.64+0x38] ;  /* 0x00003824a69d7981 */ /* 0x004ee4000c1e1100 */
[----:B---3--:R-:W-:-:S05]  /*3680*/  PRMT R89, R157, 0x8880, RZ ;  /* 0x000088809d597816 */ /* 0x008fca00000000ff */
[----:B------:R-:W-:-:S07]  /*3690*/  IMAD R22, R89, R156, RZ ;  /* 0x0000009c59167224 */ /* 0x000fce00078e02ff */
.L_x_95:
[----:B------:R-:W-:Y:S05]  /*36a0*/  BSYNC B1 ;  /* 0x0000000000017941 */ /* 0x000fea0003800000 */
.L_x_94:
        /* <DEDUP_REMOVED lines=11> */
.L_x_97:
[----:B------:R-:W-:Y:S05]  /*3760*/  BSYNC B1 ;  /* 0x0000000000017941 */ /* 0x000fea0003800000 */
.L_x_96:
[----:B------:R-:W-:Y:S01]  /*3770*/  @!P4 IMAD R119, R119, R155, R22 ;  /* 0x0000009b7777c224 */ /* 0x000fe200078e0216 */
[----:B------:R-:W-:Y:S04]  /*3780*/  BSSY B1, `(.L_x_98) ;  /* 0x0000006000017945 */ /* 0x000fe80003800000 */
[----:B------:R0:W-:Y:S01]  /*3790*/  @!P4 STG.E.U8 desc[UR36][R8.64+0x39], R119 ;  /* 0x000039770800c986 */ /* 0x0001e2000c101124 */
[----:B------:R-:W-:Y:S05]  /*37a0*/  @P3 BRA `(.L_x_99) ;  /* 0x00000000000c3947 */ /* 0x000fea0003800000 */
[----:B--2---:R-:W3:Y:S02]  /*37b0*/  LDG.E.U8 R157, desc[UR36][R162.64+0x40] ;  /* 0x00004024a29d7981 */ /* 0x004ee4000c1e1100 */
[----:B---3--:R-:W-:-:S05]  /*37c0*/  PRMT R89, R157, 0x8880, RZ ;  /* 0x000088809d597816 */ /* 0x008fca00000000ff */
[----:B------:R-:W-:-:S07]  /*37d0*/  IMAD R22, R89, R156, RZ ;  /* 0x0000009c59167224 */ /* 0x000fce00078e02ff */
.L_x_99:
[----:B------:R-:W-:Y:S05]  /*37e0*/  BSYNC B1 ;  /* 0x0000000000017941 */ /* 0x000fea0003800000 */
.L_x_98:
[----:B---3--:R-:W-:Y:S01]  /*37f0*/  @!P3 IMAD R89, R120, R155, R22 ;  /* 0x0000009b7859b224 */ /* 0x008fe200078e0216 */
[----:B------:R-:W-:Y:S04]  /*3800*/  BSSY B1, `(.L_x_100) ;  /* 0x0000006000017945 */ /* 0x000fe80003800000 */
[----:B------:R3:W-:Y:S01]  /*3810*/  @!P3 STG.E.U8 desc[UR36][R160.64+0x40], R89 ;  /* 0x00004059a000b986 */ /* 0x0007e2000c101124 */
[----:B------:R-:W-:Y:S05]  /*3820*/  @P5 BRA `(.L_x_101) ;  /* 0x00000000000c5947 */ /* 0x000fea0003800000 */
[----:B--2---:R-:W3:Y:S02]  /*3830*/  LDG.E.U8 R157, desc[UR36][R162.64+0x41] ;  /* 0x00004124a29d7981 */ /* 0x004ee4000c1e1100 */
[----:B---3--:R-:W-:-:S05]  /*3840*/  PRMT R89, R157, 0x8880, RZ ;  /* 0x000088809d597816 */ /* 0x008fca00000000ff */
[----:B------:R-:W-:-:S07]  /*3850*/  IMAD R22, R89, R156, RZ ;  /* 0x0000009c59167224 */ /* 0x000fce00078e02ff */
.L_x_101:
[----:B------:R-:W-:Y:S05]  /*3860*/  BSYNC B1 ;  /* 0x0000000000017941 */ /* 0x000fea0003800000 */
.L_x_100:
[----:B------:R-:W-:Y:S01]  /*3870*/  @!P5 IMAD R121, R121, R155, R22 ;  /* 0x0000009b7979d224 */ /* 0x000fe200078e0216 */
[----:B------:R-:W-:Y:S04]  /*3880*/  BSSY B1, `(.L_x_102) ;  /* 0x0000006000017945 */ /* 0x000fe80003800000 */
[----:B------:R0:W-:Y:S01]  /*3890*/  @!P5 STG.E.U8 desc[UR36][R160.64+0x41], R121 ;  /* 0x00004179a000d986 */ /* 0x0001e2000c101124 */
[----:B------:R-:W-:Y:S05]  /*38a0*/  @P2 BRA `(.L_x_103) ;  /* 0x00000000000c2947 */ /* 0x000fea0003800000 */
[----:B--2---:R-:W3:Y:S02]  /*38b0*/  LDG.E.U8 R157, desc[UR36][R166.64+0x40] ;  /* 0x00004024a69d7981 */ /* 0x004ee4000c1e1100 */
[----:B---3--:R-:W-:-:S05]  /*38c0*/  PRMT R89, R157, 0x8880, RZ ;  /* 0x000088809d597816 */ /* 0x008fca00000000ff */
[----:B------:R-:W-:-:S07]  /*38d0*/  IMAD R22, R89, R156, RZ ;  /* 0x0000009c59167224 */ /* 0x000fce00078e02ff */
.L_x_103:
[----:B------:R-:W-:Y:S05]  /*38e0*/  BSYNC B1 ;  /* 0x0000000000017941 */ /* 0x000fea0003800000 */
.L_x_102:
        /* <DEDUP_REMOVED lines=11> */
.L_x_105:
[----:B------:R-:W-:Y:S05]  /*39a0*/  BSYNC B1 ;  /* 0x0000000000017941 */ /* 0x000fea0003800000 */
.L_x_104:
[----:B------:R-:W-:Y:S01]  /*39b0*/  @!P4 IMAD R123, R123, R155, R22 ;  /* 0x0000009b7b7bc224 */ /* 0x000fe200078e0216 */
[----:B------:R-:W-:Y:S04]  /*39c0*/  BSSY B1, `(.L_x_106) ;  /* 0x0000006000017945 */ /* 0x000fe80003800000 */
[----:B------:R0:W-:Y:S01]  /*39d0*/  @!P4 STG.E.U8 desc[UR36][R8.64+0x41], R123 ;  /* 0x0000417b0800c986 */ /* 0x0001e2000c101124 */
[----:B------:R-:W-:Y:S05]  /*39e0*/  @P3 BRA `(.L_x_107) ;  /* 0x00000000000c3947 */ /* 0x000fea0003800000 */
[----:B--2---:R-:W3:Y:S02]  /*39f0*/  LDG.E.U8 R157, desc[UR36][R162.64+0x48] ;  /* 0x00004824a29d7981 */ /* 0x004ee4000c1e1100 */
[----:B---3--:R-:W-:-:S05]  /*3a00*/  PRMT R89, R157, 0x8880, RZ ;  /* 0x000088809d597816 */ /* 0x008fca00000000ff */
[----:B------:R-:W-:-:S07]  /*3a10*/  IMAD R22, R89, R156, RZ ;  /* 0x0000009c59167224 */ /* 0x000fce00078e02ff */
.L_x_107:
[----:B------:R-:W-:Y:S05]  /*3a20*/  BSYNC B1 ;  /* 0x0000000000017941 */ /* 0x000fea0003800000 */
.L_x_106:
[----:B---3--:R-:W-:Y:S01]  /*3a30*/  @!P3 IMAD R89, R124, R155, R22 ;  /* 0x0000009b7c59b224 */ /* 0x008fe200078e0216 */
[----:B------:R-:W-:Y:S04]  /*3a40*/  BSSY B1, `(.L_x_108) ;  /* 0x0000006000017945 */ /* 0x000fe80003800000 */
[----:B------:R3:W-:Y:S01]  /*3a50*/  @!P3 STG.E.U8 desc[UR36][R160.64+0x48], R89 ;  /* 0x00004859a000b986 */ /* 0x0007e2000c101124 */
[----:B------:R-:W-:Y:S05]  /*3a60*/  @P5 BRA `(.L_x_109) ;  /* 0x00000000000c5947 */ /* 0x000fea0003800000 */
[----:B--2---:R-:W3:Y:S02]  /*3a70*/  LDG.E.U8 R157, desc[UR36][R162.64+0x49] ;  /* 0x00004924a29d7981 */ /* 0x004ee4000c1e1100 */
[----:B---3--:R-:W-:-:S05]  /*3a80*/  PRMT R89, R157, 0x8880, RZ ;  /* 0x000088809d597816 */ /* 0x008fca00000000ff */
[----:B------:R-:W-:-:S07]  /*3a90*/  IMAD R22, R89, R156, RZ ;  /* 0x0000009c59167224 */ /* 0x000fce00078e02ff */
.L_x_109:
[----:B------:R-:W-:Y:S05]  /*3aa0*/  BSYNC B1 ;  /* 0x0000000000017941 */ /* 0x000fea0003800000 */
.L_x_108:
[----:B------:R-:W-:Y:S01]  /*3ab0*/  @!P5 IMAD R125, R125, R155, R22 ;  /* 0x0000009b7d7dd224 */ /* 0x000fe200078e0216 */
[----:B------:R-:W-:Y:S04]  /*3ac0*/  BSSY B1, `(.L_x_110) ;  /* 0x0000006000017945 */ /* 0x000fe80003800000 */
[----:B------:R0:W-:Y:S01]  /*3ad0*/  @!P5 STG.E.U8 desc[UR36][R160.64+0x49], R125 ;  /* 0x0000497da000d986 */ /* 0x0001e2000c101124 */
[----:B------:R-:W-:Y:S05]  /*3ae0*/  @P2 BRA `(.L_x_111) ;  /* 0x00000000000c2947 */ /* 0x000fea0003800000 */
[----:B--2---:R-:W3:Y:S02]  /*3af0*/  LDG.E.U8 R157, desc[UR36][R166.64+0x48] ;  /* 0x00004824a69d7981 */ /* 0x004ee4000c1e1100 */
[----:B---3--:R-:W-:-:S05]  /*3b00*/  PRMT R89, R157, 0x8880, RZ ;  /* 0x000088809d597816 */ /* 0x008fca00000000ff */
[----:B------:R-:W-:-:S07]  /*3b10*/  IMAD R22, R89, R156, RZ ;  /* 0x0000009c59167224 */ /* 0x000fce00078e02ff */
.L_x_111:
[----:B------:R-:W-:Y:S05]  /*3b20*/  BSYNC B1 ;  /* 0x0000000000017941 */ /* 0x000fea0003800000 */
.L_x_110:
        /* <DEDUP_REMOVED lines=11> */
.L_x_113:
[----:B------:R-:W-:Y:S05]  /*3be0*/  BSYNC B1 ;  /* 0x0000000000017941 */ /* 0x000fea0003800000 */
.L_x_112:
[----:B------:R-:W-:Y:S01]  /*3bf0*/  @!P4 IMAD R127, R127, R155, R22 ;  /* 0x0000009b7f7fc224 */ /* 0x000fe200078e0216 */
[----:B------:R-:W-:Y:S04]  /*3c00*/  BSSY B1, `(.L_x_114) ;  /* 0x0000006000017945 */ /* 0x000fe80003800000 */
[----:B------:R0:W-:Y:S01]  /*3c10*/  @!P4 STG.E.U8 desc[UR36][R8.64+0x49], R127 ;  /* 0x0000497f0800c986 */ /* 0x0001e2000c101124 */
[----:B------:R-:W-:Y:S05]  /*3c20*/  @P3 BRA `(.L_x_115) ;  /* 0x00000000000c3947 */ /* 0x000fea0003800000 */
[----:B--2---:R-:W3:Y:S02]  /*3c30*/  LDG.E.U8 R157, desc[UR36][R162.64+0x50] ;  /* 0x00005024a29d7981 */ /* 0x004ee4000c1e1100 */
[----:B---3--:R-:W-:-:S05]  /*3c40*/  PRMT R89, R157, 0x8880, RZ ;  /* 0x000088809d597816 */ /* 0x008fca00000000ff */
[----:B------:R-:W-:-:S07]  /*3c50*/  IMAD R22, R89, R156, RZ ;  /* 0x0000009c59167224 */ /* 0x000fce00078e02ff */
.L_x_115:
[----:B------:R-:W-:Y:S05]  /*3c60*/  BSYNC B1 ;  /* 0x0000000000017941 */ /* 0x000fea0003800000 */
.L_x_114:
[----:B---3--:R-:W-:Y:S01]  /*3c70*/  @!P3 IMAD R89, R128, R155, R22 ;  /* 0x0000009b8059b224 */ /* 0x008fe200078e0216 */
[----:B------:R-:W-:Y:S04]  /*3c80*/  BSSY B1, `(.L_x_116) ;  /* 0x0000006000017945 */ /* 0x000fe80003800000 */
[----:B------:R3:W-:Y:S01]  /*3c90*/  @!P3 STG.E.U8 desc[UR36][R160.64+0x50], R89 ;  /* 0x00005059a000b986 */ /* 0x0007e2000c101124 */
[----:B------:R-:W-:Y:S05]  /*3ca0*/  @P5 BRA `(.L_x_117) ;  /* 0x00000000000c5947 */ /* 0x000fea0003800000 */
[----:B--2---:R-:W3:Y:S02]  /*3cb0*/  LDG.E.U8 R157, desc[UR36][R162.64+0x51] ;  /* 0x00005124a29d7981 */ /* 0x004ee4000c1e1100 */
[----:B---3--:R-:W-:-:S05]  /*3cc0*/  PRMT R89, R157, 0x8880, RZ ;  /* 0x000088809d597816 */ /* 0x008fca00000000ff */
[----:B------:R-:W-:-:S07]  /*3cd0*/  IMAD R22, R89, R156, RZ ;  /* 0x0000009c59167224 */ /* 0x000fce00078e02ff */
.L_x_117:
[----:B------:R-:W-:Y:S05]  /*3ce0*/  BSYNC B1 ;  /* 0x0000000000017941 */ /* 0x000fea0003800000 */
.L_x_116:
[----:B------:R-:W-:Y:S01]  /*3cf0*/  @!P5 IMAD R129, R129, R155, R22 ;  /* 0x0000009b8181d224 */ /* 0x000fe200078e0216 */
[----:B------:R-:W-:Y:S04]  /*3d00*/  BSSY B1, `(.L_x_118) ;  /* 0x0000006000017945 */ /* 0x000fe80003800000 */
[----:B------:R0:W-:Y:S01]  /*3d10*/  @!P5 STG.E.U8 desc[UR36][R160.64+0x51], R129 ;  /* 0x00005181a000d986 */ /* 0x0001e2000c101124 */
[----:B------:R-:W-:Y:S05]  /*3d20*/  @P2 BRA `(.L_x_119) ;  /* 0x00000000000c2947 */ /* 0x000fea0003800000 */
[----:B--2---:R-:W3:Y:S02]  /*3d30*/  LDG.E.U8 R157, desc[UR36][R166.64+0x50] ;  /* 0x00005024a69d7981 */ /* 0x004ee4000c1e1100 */
[----:B---3--:R-:W-:-:S05]  /*3d40*/  PRMT R89, R157, 0x8880, RZ ;  /* 0x000088809d597816 */ /* 0x008fca00000000ff */
[----:B------:R-:W-:-:S07]  /*3d50*/  IMAD R22, R89, R156, RZ ;  /* 0x0000009c59167224 */ /* 0x000fce00078e02ff */
.L_x_119:
[----:B------:R-:W-:Y:S05]  /*3d60*/  BSYNC B1 ;  /* 0x0000000000017941 */ /* 0x000fea0003800000 */
.L_x_118:
        /* <DEDUP_REMOVED lines=11> */
.L_x_121:
[----:B------:R-:W-:Y:S05]  /*3e20*/  BSYNC B1 ;  /* 0x0000000000017941 */ /* 0x000fea0003800000 */
.L_x_120:
[----:B------:R-:W-:Y:S01]  /*3e30*/  @!P4 IMAD R131, R131, R155, R22 ;  /* 0x0000009b8383c224 */ /* 0x000fe200078e0216 */
[----:B------:R-:W-:Y:S04]  /*3e40*/  BSSY B1, `(.L_x_122) ;  /* 0x0000006000017945 */ /* 0x000fe80003800000 */
[----:B------:R0:W-:Y:S01]  /*3e50*/  @!P4 STG.E.U8 desc[UR36][R8.64+0x51], R131 ;  /* 0x000051830800c986 */ /* 0x0001e2000c101124 */
[----:B------:R-:W-:Y:S05]  /*3e60*/  @P3 BRA `(.L_x_123) ;  /* 0x00000000000c3947 */ /* 0x000fea0003800000 */
[----:B--2---:R-:W3:Y:S02]  /*3e70*/  LDG.E.U8 R157, desc[UR36][R162.64+0x58] ;  /* 0x00005824a29d7981 */ /* 0x004ee4000c1e1100 */
[----:B---3--:R-:W-:-:S05]  /*3e80*/  PRMT R89, R157, 0x8880, RZ ;  /* 0x000088809d597816 */ /* 0x008fca00000000ff */
[----:B------:R-:W-:-:S07]  /*3e90*/  IMAD R22, R89, R156, RZ ;  /* 0x0000009c59167224 */ /* 0x000fce00078e02ff */
.L_x_123:
[----:B------:R-:W-:Y:S05]  /*3ea0*/  BSYNC B1 ;  /* 0x0000000000017941 */ /* 0x000fea0003800000 */
.L_x_122:
[----:B---3--:R-:W-:Y:S01]  /*3eb0*/  @!P3 IMAD R89, R132, R155, R22 ;  /* 0x0000009b8459b224 */ /* 0x008fe200078e0216 */
[----:B------:R-:W-:Y:S04]  /*3ec0*/  BSSY B1, `(.L_x_124) ;  /* 0x0000006000017945 */ /* 0x000fe80003800000 */
[----:B------:R3:W-:Y:S01]  /*3ed0*/  @!P3 STG.E.U8 desc[UR36][R160.64+0x58], R89 ;  /* 0x00005859a000b986 */ /* 0x0007e2000c101124 */
[----:B------:R-:W-:Y:S05]  /*3ee0*/  @P5 BRA `(.L_x_125) ;  /* 0x00000000000c5947 */ /* 0x000fea0003800000 */
[----:B--2---:R-:W3:Y:S02]  /*3ef0*/  LDG.E.U8 R157, desc[UR36][R162.64+0x59] ;  /* 0x00005924a29d7981 */ /* 0x004ee4000c1e1100 */
[----:B---3--:R-:W-:-:S05]  /*3f00*/  PRMT R89, R157, 0x8880, RZ ;  /* 0x000088809d597816 */ /* 0x008fca00000000ff */
[----:B------:R-:W-:-:S07]  /*3f10*/  IMAD R22, R89, R156, RZ ;  /* 0x0000009c59167224 */ /* 0x000fce00078e02ff */
.L_x_125:
[----:B------:R-:W-:Y:S05]  /*3f20*/  BSYNC B1 ;  /* 0x0000000000017941 */ /* 0x000fea0003800000 */
.L_x_124:
[----:B------:R-:W-:Y:S01]  /*3f30*/  @!P5 IMAD R133, R133, R155, R22 ;  /* 0x0000009b8585d224 */ /* 0x000fe200078e0216 */
[----:B------:R-:W-:Y:S04]  /*3f40*/  BSSY B1, `(.L_x_126) ;  /* 0x0000006000017945 */ /* 0x000fe80003800000 */
[----:B------:R0:W-:Y:S01]  /*3f50*/  @!P5 STG.E.U8 desc[UR36][R160.64+0x59], R133 ;  /* 0x00005985a000d986 */ /* 0x0001e2000c101124 */
[----:B------:R-:W-:Y:S05]  /*3f60*/  @P2 BRA `(.L_x_127) ;  /* 0x00000000000c2947 */ /* 0x000fea0003800000 */
[----:B--2---:R-:W3:Y:S02]  /*3f70*/  LDG.E.U8 R157, desc[UR36][R166.64+0x58] ;  /* 0x00005824a69d7981 */ /* 0x004ee4000c1e1100 */
[----:B---3--:R-:W-:-:S05]  /*3f80*/  PRMT R89, R157, 0x8880, RZ ;  /* 0x000088809d597816 */ /* 0x008fca00000000ff */
[----:B------:R-:W-:-:S07]  /*3f90*/  IMAD R22, R89, R156, RZ ;  /* 0x0000009c59167224 */ /* 0x000fce00078e02ff */
.L_x_127:
[----:B------:R-:W-:Y:S05]  /*3fa0*/  BSYNC B1 ;  /* 0x0000000000017941 */ /* 0x000fea0003800000 */
.L_x_126:
        /* <DEDUP_REMOVED lines=11> */
.L_x_129:
[----:B------:R-:W-:Y:S05]  /*4060*/  BSYNC B1 ;  /* 0x0000000000017941 */ /* 0x000fea0003800000 */
.L_x_128:
[----:B------:R-:W-:Y:S01]  /*4070*/  @!P4 IMAD R135, R135, R155, R22 ;  /* 0x0000009b8787c224 */ /* 0x000fe200078e0216 */
[----:B------:R-:W-:Y:S04]  /*4080*/  BSSY B1, `(.L_x_130) ;  /* 0x0000006000017945 */ /* 0x000fe80003800000 */
[----:B------:R0:W-:Y:S01]  /*4090*/  @!P4 STG.E.U8 desc[UR36][R8.64+0x59], R135 ;  /* 0x000059870800c986 */ /* 0x0001e2000c101124 */
[----:B------:R-:W-:Y:S05]  /*40a0*/  @P3 BRA `(.L_x_131) ;  /* 0x00000000000c3947 */ /* 0x000fea0003800000 */
[----:B--2---:R-:W3:Y:S02]  /*40b0*/  LDG.E.U8 R157, desc[UR36][R162.64+0x60] ;  /* 0x00006024a29d7981 */ /* 0x004ee4000c1e1100 */
[----:B---3--:R-:W-:-:S05]  /*40c0*/  PRMT R89, R157, 0x8880, RZ ;  /* 0x000088809d597816 */ /* 0x008fca00000000ff */
[----:B------:R-:W-:-:S07]  /*40d0*/  IMAD R22, R89, R156, RZ ;  /* 0x0000009c59167224 */ /* 0x000fce00078e02ff */
.L_x_131:
[----:B------:R-:W-:Y:S05]  /*40e0*/  BSYNC B1 ;  /* 0x0000000000017941 */ /* 0x000fea0003800000 */
.L_x_130:
[----:B---3--:R-:W-:Y:S01]  /*40f0*/  @!P3 IMAD R89, R136, R155, R22 ;  /* 0x0000009b8859b224 */ /* 0x008fe200078e0216 */
[----:B------:R-:W-:Y:S04]  /*4100*/  BSSY B1, `(.L_x_132) ;  /* 0x0000006000017945 */ /* 0x000fe80003800000 */
[----:B------:R3:W-:Y:S01]  /*4110*/  @!P3 STG.E.U8 desc[UR36][R160.64+0x60], R89 ;  /* 0x00006059a000b986 */ /* 0x0007e2000c101124 */
[----:B------:R-:W-:Y:S05]  /*4120*/  @P5 BRA `(.L_x_133) ;  /* 0x00000000000c5947 */ /* 0x000fea0003800000 */
[----:B--2---:R-:W3:Y:S02]  /*4130*/  LDG.E.U8 R157, desc[UR36][R162.64+0x61] ;  /* 0x00006124a29d7981 */ /* 0x004ee4000c1e1100 */
[----:B---3--:R-:W-:-:S05]  /*4140*/  PRMT R89, R157, 0x8880, RZ ;  /* 0x000088809d597816 */ /* 0x008fca00000000ff */
[----:B------:R-:W-:-:S07]  /*4150*/  IMAD R22, R89, R156, RZ ;  /* 0x0000009c59167224 */ /* 0x000fce00078e02ff */
.L_x_133:
[----:B------:R-:W-:Y:S05]  /*4160*/  BSYNC B1 ;  /* 0x0000000000017941 */ /* 0x000fea0003800000 */
.L_x_132:
[----:B------:R-:W-:Y:S01]  /*4170*/  @!P5 IMAD R137, R137, R155, R22 ;  /* 0x0000009b8989d224 */ /* 0x000fe200078e0216 */
[----:B------:R-:W-:Y:S04]  /*4180*/  BSSY B1, `(.L_x_134) ;  /* 0x0000006000017945 */ /* 0x000fe80003800000 */
[----:B------:R0:W-:Y:S01]  /*4190*/  @!P5 STG.E.U8 desc[UR36][R160.64+0x61], R137 ;  /* 0x00006189a000d986 */ /* 0x0001e2000c101124 */
[----:B------:R-:W-:Y:S05]  /*41a0*/  @P2 BRA `(.L_x_135) ;  /* 0x00000000000c2947 */ /* 0x000fea0003800000 */
[----:B--2---:R-:W3:Y:S02]  /*41b0*/  LDG.E.U8 R157, desc[UR36][R166.64+0x60] ;  /* 0x00006024a69d7981 */ /* 0x004ee4000c1e1100 */
[----:B---3--:R-:W-:-:S05]  /*41c0*/  PRMT R89, R157, 0x8880, RZ ;  /* 0x000088809d597816 */ /* 0x008fca00000000ff */
[----:B------:R-:W-:-:S07]  /*41d0*/  IMAD R22, R89, R156, RZ ;  /* 0x0000009c59167224 */ /* 0x000fce00078e02ff */
.L_x_135:
[----:B------:R-:W-:Y:S05]  /*41e0*/  BSYNC B1 ;  /* 0x0000000000017941 */ /* 0x000fea0003800000 */
.L_x_134:
        /* <DEDUP_REMOVED lines=11> */
.L_x_137:
[----:B------:R-:W-:Y:S05]  /*42a0*/  BSYNC B1 ;  /* 0x0000000000017941 */ /* 0x000fea0003800000 */
.L_x_136:
[----:B------:R-:W-:Y:S01]  /*42b0*/  @!P4 IMAD R139, R139, R155, R22 ;  /* 0x0000009b8b8bc224 */ /* 0x000fe200078e0216 */
[----:B------:R-:W-:Y:S04]  /*42c0*/  BSSY B1, `(.L_x_138) ;  /* 0x0000006000017945 */ /* 0x000fe80003800000 */
[----:B------:R0:W-:Y:S01]  /*42d0*/  @!P4 STG.E.U8 desc[UR36][R8.64+0x61], R139 ;  /* 0x0000618b0800c986 */ /* 0x0001e2000c101124 */
[----:B------:R-:W-:Y:S05]  /*42e0*/  @P3 BRA `(.L_x_139) ;  /* 0x00000000000c3947 */ /* 0x000fea0003800000 */
[----:B--2---:R-:W3:Y:S02]  /*42f0*/  LDG.E.U8 R157, desc[UR36][R162.64+0x68] ;  /* 0x00006824a29d7981 */ /* 0x004ee4000c1e1100 */
[----:B---3--:R-:W-:-:S05]  /*4300*/  PRMT R89, R157, 0x8880, RZ ;  /* 0x000088809d597816 */ /* 0x008fca00000000ff */
[----:B------:R-:W-:-:S07]  /*4310*/  IMAD R22, R89, R156, RZ ;  /* 0x0000009c59167224 */ /* 0x000fce00078e02ff */
.L_x_139:
[----:B------:R-:W-:Y:S05]  /*4320*/  BSYNC B1 ;  /* 0x0000000000017941 */ /* 0x000fea0003800000 */
.L_x_138:
[----:B---3--:R-:W-:Y:S01]  /*4330*/  @!P3 IMAD R89, R140, R155, R22 ;  /* 0x0000009b8c59b224 */ /* 0x008fe200078e0216 */
[----:B------:R-:W-:Y:S04]  /*4340*/  BSSY B1, `(.L_x_140) ;  /* 0x0000006000017945 */ /* 0x000fe80003800000 */
[----:B------:R3:W-:Y:S01]  /*4350*/  @!P3 STG.E.U8 desc[UR36][R160.64+0x68], R89 ;  /* 0x00006859a000b986 */ /* 0x0007e2000c101124 */
[----:B------:R-:W-:Y:S05]  /*4360*/  @P5 BRA `(.L_x_141) ;  /* 0x00000000000c5947 */ /* 0x000fea0003800000 */
[----:B--2---:R-:W3:Y:S02]  /*4370*/  LDG.E.U8 R157, desc[UR36][R162.64+0x69] ;  /* 0x00006924a29d7981 */ /* 0x004ee4000c1e1100 */
[----:B---3--:R-:W-:-:S05]  /*4380*/  PRMT R89, R157, 0x8880, RZ ;  /* 0x000088809d597816 */ /* 0x008fca00000000ff */
[----:B------:R-:W-:-:S07]  /*4390*/  IMAD R22, R89, R156, RZ ;  /* 0x0000009c59167224 */ /* 0x000fce00078e02ff */
.L_x_141:
[----:B------:R-:W-:Y:S05]  /*43a0*/  BSYNC B1 ;  /* 0x0000000000017941 */ /* 0x000fea0003800000 */
.L_x_140:
[----:B------:R-:W-:Y:S01]  /*43b0*/  @!P5 IMAD R141, R141, R155, R22 ;  /* 0x0000009b8d8dd224 */ /* 0x000fe200078e0216 */
[----:B------:R-:W-:Y:S04]  /*43c0*/  BSSY B1, `(.L_x_142) ;  /* 0x0000006000017945 */ /* 0x000fe80003800000 */
[----:B------:R0:W-:Y:S01]  /*43d0*/  @!P5 STG.E.U8 desc[UR36][R160.64+0x69], R141 ;  /* 0x0000698da000d986 */ /* 0x0001e2000c101124 */
[----:B------:R-:W-:Y:S05]  /*43e0*/  @P2 BRA `(.L_x_143) ;  /* 0x00000000000c2947 */ /* 0x000fea0003800000 */
[----:B--2---:R-:W3:Y:S02]  /*43f0*/  LDG.E.U8 R157, desc[UR36][R166.64+0x68] ;  /* 0x00006824a69d7981 */ /* 0x004ee4000c1e1100 */
[----:B---3--:R-:W-:-:S05]  /*4400*/  PRMT R89, R157, 0x8880, RZ ;  /* 0x000088809d597816 */ /* 0x008fca00000000ff */
[----:B------:R-:W-:-:S07]  /*4410*/  IMAD R22, R89, R156, RZ ;  /* 0x0000009c59167224 */ /* 0x000fce00078e02ff */
.L_x_143:
[----:B------:R-:W-:Y:S05]  /*4420*/  BSYNC B1 ;  /* 0x0000000000017941 */ /* 0x000fea0003800000 */
.L_x_142:
        /* <DEDUP_REMOVED lines=11> */
.L_x_145:
[----:B------:R-:W-:Y:S05]  /*44e0*/  BSYNC B1 ;  /* 0x0000000000017941 */ /* 0x000fea0003800000 */
.L_x_144:
[----:B------:R-:W-:Y:S01]  /*44f0*/  @!P4 IMAD R143, R143, R155, R22 ;  /* 0x0000009b8f8fc224 */ /* 0x000fe200078e0216 */
[----:B------:R-:W-:Y:S04]  /*4500*/  BSSY B1, `(.L_x_146) ;  /* 0x0000006000017945 */ /* 0x000fe80003800000 */
[----:B------:R0:W-:Y:S01]  /*4510*/  @!P4 STG.E.U8 desc[UR36][R8.64+0x69], R143 ;  /* 0x0000698f0800c986 */ /* 0x0001e2000c101124 */
[----:B------:R-:W-:Y:S05]  /*4520*/  @P3 BRA `(.L_x_147) ;  /* 0x00000000000c3947 */ /* 0x000fea0003800000 */
[----:B--2---:R-:W3:Y:S02]  /*4530*/  LDG.E.U8 R157, desc[UR36][R162.64+0x70] ;  /* 0x00007024a29d7981 */ /* 0x004ee4000c1e1100 */
[----:B---3--:R-:W-:-:S05]  /*4540*/  PRMT R89, R157, 0x8880, RZ ;  /* 0x000088809d597816 */ /* 0x008fca00000000ff */
[----:B------:R-:W-:-:S07]  /*4550*/  IMAD R22, R89, R156, RZ ;  /* 0x0000009c59167224 */ /* 0x000fce00078e02ff */
.L_x_147:
[----:B------:R-:W-:Y:S05]  /*4560*/  BSYNC B1 ;  /* 0x0000000000017941 */ /* 0x000fea0003800000 */
.L_x_146:
[----:B---3--:R-:W-:Y:S01]  /*4570*/  @!P3 IMAD R89, R144, R155, R22 ;  /* 0x0000009b9059b224 */ /* 0x008fe200078e0216 */
[----:B------:R-:W-:Y:S04]  /*4580*/  BSSY B1, `(.L_x_148) ;  /* 0x0000006000017945 */ /* 0x000fe80003800000 */
[----:B------:R3:W-:Y:S01]  /*4590*/  @!P3 STG.E.U8 desc[UR36][R160.64+0x70], R89 ;  /* 0x00007059a000b986 */ /* 0x0007e2000c101124 */
[----:B------:R-:W-:Y:S05]  /*45a0*/  @P5 BRA `(.L_x_149) ;  /* 0x00000000000c5947 */ /* 0x000fea0003800000 */
[----:B--2---:R-:W3:Y:S02]  /*45b0*/  LDG.E.U8 R157, desc[UR36][R162.64+0x71] ;  /* 0x00007124a29d7981 */ /* 0x004ee4000c1e1100 */
[----:B---3--:R-:W-:-:S05]  /*45c0*/  PRMT R89, R157, 0x8880, RZ ;  /* 0x000088809d597816 */ /* 0x008fca00000000ff */
[----:B------:R-:W-:-:S07]  /*45d0*/  IMAD R22, R89, R156, RZ ;  /* 0x0000009c59167224 */ /* 0x000fce00078e02ff */
.L_x_149:
[----:B------:R-:W-:Y:S05]  /*45e0*/  BSYNC B1 ;  /* 0x0000000000017941 */ /* 0x000fea0003800000 */
.L_x_148:
[----:B------:R-:W-:Y:S01]  /*45f0*/  @!P5 IMAD R145, R145, R155, R22 ;  /* 0x0000009b9191d224 */ /* 0x000fe200078e0216 */
[----:B------:R-:W-:Y:S04]  /*4600*/  BSSY B1, `(.L_x_150) ;  /* 0x0000006000017945 */ /* 0x000fe80003800000 */
[----:B------:R0:W-:Y:S01]  /*4610*/  @!P5 STG.E.U8 desc[UR36][R160.64+0x71], R145 ;  /* 0x00007191a000d986 */ /* 0x0001e2000c101124 */
[----:B------:R-:W-:Y:S05]  /*4620*/  @P2 BRA `(.L_x_151) ;  /* 0x00000000000c2947 */ /* 0x000fea0003800000 */
[----:B--2---:R-:W3:Y:S02]  /*4630*/  LDG.E.U8 R157, desc[UR36][R166.64+0x70] ;  /* 0x00007024a69d7981 */ /* 0x004ee4000c1e1100 */
[----:B---3--:R-:W-:-:S05]  /*4640*/  PRMT R89, R157, 0x8880, RZ ;  /* 0x000088809d597816 */ /* 0x008fca00000000ff */
[----:B------:R-:W-:-:S07]  /*4650*/  IMAD R22, R89, R156, RZ ;  /* 0x0000009c59167224 */ /* 0x000fce00078e02ff */
.L_x_151:
[----:B------:R-:W-:Y:S05]  /*4660*/  BSYNC B1 ;  /* 0x0000000000017941 */ /* 0x000fea0003800000 */
.L_x_150:
[C---:B------:R-:W-:Y:S01]  /*4670*/  ISETP.LT.OR P4, PT, R3.reuse, 0x72, !P1 ;  /* 0x000000720300780c */ /* 0x040fe20004f81670 */
[----:B---3--:R-:W-:Y:S01]  /*4680*/  @!P2 IMAD R89, R146, R155, R22 ;  /* 0x0000009b9259a224 */ /* 0x008fe200078e0216 */
[----:B------:R-:W-:Y:S01]  /*4690*/  BSSY B1, `(.L_x_152) ;  /* 0x000000b000017945 */ /* 0x000fe20003800000 */
[----:B------:R-:W-:Y:S02]  /*46a0*/  ISETP.LT.OR P3, PT, R3, 0x79, !P0 ;  /* 0x000000790300780c */ /* 0x000fe40004761670 */
[----:B------:R-:W-:Y:S01]  /*46b0*/  IADD3 R153, P5, R153, 0x80, RZ ;  /* 0x0000008099997810 */ /* 0x000fe20007fbe0ff */
[----:B------:R3:W-:Y:S01]  /*46c0*/  @!P2 STG.E.U8 desc[UR36][R8.64+0x70], R89 ;  /* 0x000070590800a986 */ /* 0x0007e2000c101124 */
[C---:B------:R-:W-:Y:S02]  /*46d0*/  ISETP.LT.OR P2, PT, R3.reuse, 0x79, !P1 ;  /* 0x000000790300780c */ /* 0x040fe40004f41670 */
[C---:B------:R-:W-:Y:S02]  /*46e0*/  ISETP.LT.OR P0, PT, R3.reuse, 0x7a, !P0 ;  /* 0x0000007a0300780c */ /* 0x040fe40004701670 */
[----:B------:R-:W-:-:S02]  /*46f0*/  ISETP.LT.OR P1, PT, R3, 0x7a, !P1 ;  /* 0x0000007a0300780c */ /* 0x000fc40004f21670 */
[----:B------:R-:W-:Y:S11]  /*4700*/  @P4 BRA `(.L_x_153) ;  /* 0x00000000000c4947 */ /* 0x000ff60003800000 */
[----:B--2---:R-:W3:Y:S02]  /*4710*/  LDG.E.U8 R157, desc[UR36][R166.64+0x71] ;  /* 0x00007124a69d7981 */ /* 0x004ee4000c1e1100 */
[----:B---3--:R-:W-:-:S05]  /*4720*/  PRMT R89, R157, 0x8880, RZ ;  /* 0x000088809d597816 */ /* 0x008fca00000000ff */
[----:B------:R-:W-:-:S07]  /*4730*/  IMAD R22, R89, R156, RZ ;  /* 0x0000009c59167224 */ /* 0x000fce00078e02ff */
.L_x_153:
[----:B------:R-:W-:Y:S05]  /*4740*/  BSYNC B1 ;  /* 0x0000000000017941 */ /* 0x000fea0003800000 */
.L_x_152:
[----:B------:R-:W-:Y:S01]  /*4750*/  @!P4 IMAD R147, R147, R155, R22 ;  /* 0x0000009b9393c224 */ /* 0x000fe200078e0216 */
[----:B------:R-:W-:Y:S04]  /*4760*/  BSSY B1, `(.L_x_154) ;  /* 0x0000006000017945 */ /* 0x000fe80003800000 */
[----:B------:R0:W-:Y:S01]  /*4770*/  @!P4 STG.E.U8 desc[UR36][R8.64+0x71], R147 ;  /* 0x000071930800c986 */ /* 0x0001e2000c101124 */
[----:B------:R-:W-:Y:S05]  /*4780*/  @P3 BRA `(.L_x_155) ;  /* 0x00000000000c3947 */ /* 0x000fea0003800000 */
[----:B--2---:R-:W3:Y:S02]  /*4790*/  LDG.E.U8 R157, desc[UR36][R162.64+0x78] ;  /* 0x00007824a29d7981 */ /* 0x004ee4000c1e1100 */
[----:B---3--:R-:W-:-:S05]  /*47a0*/  PRMT R89, R157, 0x8880, RZ ;  /* 0x000088809d597816 */ /* 0x008fca00000000ff */
[----:B------:R-:W-:-:S07]  /*47b0*/  IMAD R22, R89, R156, RZ ;  /* 0x0000009c59167224 */ /* 0x000fce00078e02ff */
.L_x_155:
[----:B------:R-:W-:Y:S05]  /*47c0*/  BSYNC B1 ;  /* 0x0000000000017941 */ /* 0x000fea0003800000 */
.L_x_154:
[----:B---3--:R-:W-:Y:S01]  /*47d0*/  @!P3 IMAD R89, R148, R155, R22 ;  /* 0x0000009b9459b224 */ /* 0x008fe200078e0216 */
[----:B------:R-:W-:Y:S01]  /*47e0*/  BSSY B1, `(.L_x_156) ;  /* 0x0000007000017945 */ /* 0x000fe20003800000 */
[----:B----4-:R-:W-:-:S03]  /*47f0*/  IMAD.X R91, RZ, RZ, R5, P5 ;  /* 0x000000ffff5b7224 */ /* 0x010fc600028e0605 */
[----:B------:R3:W-:Y:S01]  /*4800*/  @!P3 STG.E.U8 desc[UR36][R160.64+0x78], R89 ;  /* 0x00007859a000b986 */ /* 0x0007e2000c101124 */
[----:B------:R-:W-:Y:S05]  /*4810*/  @P0 BRA `(.L_x_157) ;  /* 0x00000000000c0947 */ /* 0x000fea0003800000 */
[----:B--2---:R-:W2:Y:S02]  /*4820*/  LDG.E.U8 R157, desc[UR36][R162.64+0x79] ;  /* 0x00007924a29d7981 */ /* 0x004ea4000c1e1100 */
[----:B--2---:R-:W-:-:S05]  /*4830*/  PRMT R5, R157, 0x8880, RZ ;  /* 0x000088809d057816 */ /* 0x004fca00000000ff */
[----:B------:R-:W-:-:S07]  /*4840*/  IMAD R22, R5, R156, RZ ;  /* 0x0000009c05167224 */ /* 0x000fce00078e02ff */
.L_x_157:
[----:B------:R-:W-:Y:S05]  /*4850*/  BSYNC B1 ;  /* 0x0000000000017941 */ /* 0x000fea0003800000 */
.L_x_156:
[----:B------:R-:W-:Y:S01]  /*4860*/  @!P0 IMAD R149, R149, R155, R22 ;  /* 0x0000009b95958224 */ /* 0x000fe200078e0216 */
[----:B------:R-:W-:Y:S01]  /*4870*/  BSSY B1, `(.L_x_158) ;  /* 0x0000007000017945 */ /* 0x000fe20003800000 */
[----:B------:R-:W-:-:S03]  /*4880*/  IMAD R4, R91, R158, RZ ;  /* 0x0000009e5b047224 */ /* 0x000fc600078e02ff */
[----:B------:R4:W-:Y:S01]  /*4890*/  @!P0 STG.E.U8 desc[UR36][R160.64+0x79], R149 ;  /* 0x00007995a0008986 */ /* 0x0009e2000c101124 */
[----:B------:R-:W-:Y:S05]  /*48a0*/  @P2 BRA `(.L_x_159) ;  /* 0x00000000000c2947 */ /* 0x000fea0003800000 */
[----:B--2---:R-:W2:Y:S02]  /*48b0*/  LDG.E.U8 R157, desc[UR36][R166.64+0x78] ;  /* 0x00007824a69d7981 */ /* 0x004ea4000c1e1100 */
[----:B--2---:R-:W-:-:S05]  /*48c0*/  PRMT R5, R157, 0x8880, RZ ;  /* 0x000088809d057816 */ /* 0x004fca00000000ff */
[----:B------:R-:W-:-:S07]  /*48d0*/  IMAD R22, R5, R156, RZ ;  /* 0x0000009c05167224 */ /* 0x000fce00078e02ff */
.L_x_159:
[----:B------:R-:W-:Y:S05]  /*48e0*/  BSYNC B1 ;  /* 0x0000000000017941 */ /* 0x000fea0003800000 */
.L_x_158:
[----:B------:R-:W-:Y:S01]  /*48f0*/  @!P2 IMAD R5, R150, R155, R22 ;  /* 0x0000009b9605a224 */ /* 0x000fe200078e0216 */
[----:B------:R-:W-:Y:S01]  /*4900*/  BSSY B1, `(.L_x_160) ;  /* 0x0000009000017945 */ /* 0x000fe20003800000 */
[C---:B---3--:R-:W-:Y:S02]  /*4910*/  IMAD R89, R153.reuse, R159, R4 ;  /* 0x0000009f99597224 */ /* 0x048fe400078e0204 */
[CC--:B------:R-:W-:Y:S01]  /*4920*/  IMAD.WIDE.U32 R164, R153.reuse, R158.reuse, R164 ;  /* 0x0000009e99a47225 */ /* 0x0c0fe200078e00a4 */
[----:B------:R3:W-:Y:S03]  /*4930*/  @!P2 STG.E.U8 desc[UR36][R8.64+0x78], R5 ;  /* 0x000078050800a986 */ /* 0x0007e6000c101124 */
[----:B------:R-:W-:Y:S01]  /*4940*/  IMAD.WIDE.U32 R158, R153, R158, R20 ;  /* 0x0000009e999e7225 */ /* 0x000fe200078e0014 */
[----:B------:R-:W-:Y:S06]  /*4950*/  @P1 BRA `(.L_x_161) ;  /* 0x00000000000c1947 */ /* 0x000fec0003800000 */
[----:B--2---:R-:W3:Y:S02]  /*4960*/  LDG.E.U8 R157, desc[UR36][R166.64+0x79] ;  /* 0x00007924a69d7981 */ /* 0x004ee4000c1e1100 */
[----:B---3--:R-:W-:-:S05]  /*4970*/  PRMT R5, R157, 0x8880, RZ ;  /* 0x000088809d057816 */ /* 0x008fca00000000ff */
[----:B------:R-:W-:-:S07]  /*4980*/  IMAD R22, R5, R156, RZ ;  /* 0x0000009c05167224 */ /* 0x000fce00078e02ff */
.L_x_161:
[----:B------:R-:W-:Y:S05]  /*4990*/  BSYNC B1 ;  /* 0x0000000000017941 */ /* 0x000fea0003800000 */
.L_x_160:
[----:B------:R-:W-:Y:S01]  /*49a0*/  @!P1 IMAD R151, R151, R155, R22 ;  /* 0x0000009b97979224 */ /* 0x000fe200078e0216 */
[----:B------:R-:W-:Y:S01]  /*49b0*/  ISETP.GE.AND P2, PT, R0, 0x81, PT ;  /* 0x000000810000780c */ /* 0x000fe20003f46270 */
[----:B------:R-:W-:Y:S01]  /*49c0*/  BSSY B1, `(.L_x_162) ;  /* 0x000000c000017945 */ /* 0x000fe20003800000 */
[----:B------:R-:W-:Y:S02]  /*49d0*/  IADD3 R4, P5, R158, R12, RZ ;  /* 0x0000000c9e047210 */ /* 0x000fe40007fbe0ff */
[----:B------:R0:W-:Y:S01]  /*49e0*/  @!P1 STG.E.U8 desc[UR36][R8.64+0x79], R151 ;  /* 0x0000799708009986 */ /* 0x0001e2000c101124 */
[----:B------:R-:W-:Y:S02]  /*49f0*/  ISETP.LT.OR P1, PT, R3, 0x1, !P2 ;  /* 0x000000010300780c */ /* 0x000fe40005721670 */
[----:B---3--:R-:W-:Y:S02]  /*4a00*/  IADD3.X R5, R13, R159, R89, P5, !PT ;  /* 0x0000009f0d057210 */ /* 0x008fe40002ffe459 */
[----:B------:R-:W-:-:S02]  /*4a10*/  ISETP.GE.AND P0, PT, R0, 0x89, PT ;  /* 0x000000890000780c */ /* 0x000fc40003f06270 */
[----:B------:R-:W-:Y:S02]  /*4a20*/  IADD3 R12, P4, P3, R14, R12, R164 ;  /* 0x0000000c0e0c7210 */ /* 0x000fe40007b9e0a4 */
[----:B------:R-:W-:-:S05]  /*4a30*/  ISETP.LT.OR P5, PT, R3, 0x2, !P2 ;  /* 0x000000020300780c */ /* 0x000fca00057a1670 */
[----:B0-----:R-:W-:Y:S08]  /*4a40*/  @P1 BRA `(.L_x_163) ;  /* 0x00000000000c1947 */ /* 0x001ff00003800000 */
[----:B--2---:R-:W2:Y:S02]  /*4a50*/  LDG.E.U8 R157, desc[UR36][R4.64] ;  /* 0x00000024049d7981 */ /* 0x004ea4000c1e1100 */
[----:B--2---:R-:W-:-:S05]  /*4a60*/  PRMT R9, R157, 0x8880, RZ ;  /* 0x000088809d097816 */ /* 0x004fca00000000ff */
[----:B------:R-:W-:-:S07]  /*4a70*/  IMAD R22, R9, R156, RZ ;  /* 0x0000009c09167224 */ /* 0x000fce00078e02ff */
.L_x_163:
[----:B------:R-:W-:Y:S05]  /*4a80*/  BSYNC B1 ;  /* 0x0000000000017941 */ /* 0x000fea0003800000 */
.L_x_162:
[----:B------:R-:W-:Y:S01]  /*4a90*/  @!P1 IMAD R9, R24, R155, R22 ;  /* 0x0000009b18099224 */ /* 0x000fe200078e0216 */
[----:B------:R-:W-:Y:S01]  /*4aa0*/  BSSY B1, `(.L_x_164) ;  /* 0x0000007000017945 */ /* 0x000fe20003800000 */
[----:B------:R-:W-:-:S03]  /*4ab0*/  IMAD.IADD R164, R89, 0x1, R165 ;  /* 0x0000000159a47824 */ /* 0x000fc600078e02a5 */
[----:B------:R0:W-:Y:S01]  /*4ac0*/  @!P1 STG.E.U8 desc[UR36][R6.64], R9 ;  /* 0x0000000906009986 */ /* 0x0001e2000c101124 */
[----:B------:R-:W-:Y:S05]  /*4ad0*/  @P5 BRA `(.L_x_165) ;  /* 0x00000000000c5947 */ /* 0x000fea0003800000 */
[----:B--2---:R-:W0:Y:S02]  /*4ae0*/  LDG.E.U8 R157, desc[UR36][R4.64+0x1] ;  /* 0x00000124049d7981 */ /* 0x004e24000c1e1100 */
[----:B0-----:R-:W-:-:S05]  /*4af0*/  PRMT R9, R157, 0x8880, RZ ;  /* 0x000088809d097816 */ /* 0x001fca00000000ff */
[----:B------:R-:W-:-:S07]  /*4b00*/  IMAD R22, R9, R156, RZ ;  /* 0x0000009c09167224 */ /* 0x000fce00078e02ff */
.L_x_165:
[----:B------:R-:W-:Y:S05]  /*4b10*/  BSYNC B1 ;  /* 0x0000000000017941 */ /* 0x000fea0003800000 */
.L_x_164:
[----:B------:R-:W-:Y:S01]  /*4b20*/  ISETP.LT.OR P1, PT, R3, 0x1, !P0 ;  /* 0x000000010300780c */ /* 0x000fe20004721670 */
[----:B------:R-:W-:Y:S01]  /*4b30*/  @!P5 IMAD R25, R25, R155, R22 ;  /* 0x0000009b1919d224 */ /* 0x000fe200078e0216 */
[----:B------:R-:W-:Y:S01]  /*4b40*/  BSSY B1, `(.L_x_166) ;  /* 0x000000a000017945 */ /* 0x000fe20003800000 */
[----:B------:R-:W-:Y:S02]  /*4b50*/  IADD3.X R13, R21, R13, R164, P4, P3 ;  /* 0x0000000d150d7210 */ /* 0x000fe400027e64a4 */
[C---:B------:R-:W-:Y:S01]  /*4b60*/  ISETP.LT.OR P4, PT, R3.reuse, 0x2, !P0 ;  /* 0x000000020300780c */ /* 0x040fe20004781670 */
[----:B------:R3:W-:Y:S01]  /*4b70*/  @!P5 STG.E.U8 desc[UR36][R6.64+0x1], R25 ;  /* 0x000001190600d986 */ /* 0x0007e2000c101124 */
[C---:B------:R-:W-:Y:S02]  /*4b80*/  ISETP.LT.OR P5, PT, R3.reuse, 0x9, !P2 ;  /* 0x000000090300780c */ /* 0x040fe400057a1670 */
[----:B------:R-:W-:-:S04]  /*4b90*/  ISETP.LT.OR P3, PT, R3, 0xa, !P2 ;  /* 0x0000000a0300780c */ /* 0x000fc80005761670 */
[----:B------:R-:W-:Y:S09]  /*4ba0*/  @P1 BRA `(.L_x_167) ;  /* 0x00000000000c1947 */ /* 0x000ff20003800000 */
[----:B--2---:R-:W0:Y:S02]  /*4bb0*/  LDG.E.U8 R157, desc[UR36][R12.64] ;  /* 0x000000240c9d7981 */ /* 0x004e24000c1e1100 */
[----:B0-----:R-:W-:-:S05]  /*4bc0*/  PRMT R9, R157, 0x8880, RZ ;  /* 0x000088809d097816 */ /* 0x001fca00000000ff */
[----:B------:R-:W-:-:S07]  /*4bd0*/  IMAD R22, R9, R156, RZ ;  /* 0x0000009c09167224 */ /* 0x000fce00078e02ff */
.L_x_167:
[----:B------:R-:W-:Y:S05]  /*4be0*/  BSYNC B1 ;  /* 0x0000000000017941 */ /* 0x000fea0003800000 */
.L_x_166:
[----:B0-----:R-:W-:Y:S01]  /*4bf0*/  @!P1 IMAD R9, R26, R155, R22 ;  /* 0x0000009b1a099224 */ /* 0x001fe200078e0216 */
[----:B------:R-:W-:Y:S04]  /*4c00*/  BSSY B1, `(.L_x_168) ;  /* 0x0000006000017945 */ /* 0x000fe80003800000 */
[----:B------:R0:W-:Y:S01]  /*4c10*/  @!P1 STG.E.U8 desc[UR36][R10.64], R9 ;  /* 0x000000090a009986 */ /* 0x0001e2000c101124 */
[----:B------:R-:W-:Y:S05]  /*4c20*/  @P4 BRA `(.L_x_169) ;  /* 0x00000000000c4947 */ /* 0x000fea0003800000 */
[----:B--2---:R-:W0:Y:S02]  /*4c30*/  LDG.E.U8 R157, desc[UR36][R12.64+0x1] ;  /* 0x000001240c9d7981 */ /* 0x004e24000c1e1100 */
[----:B0-----:R-:W-:-:S05]  /*4c40*/  PRMT R9, R157, 0x8880, RZ ;  /* 0x000088809d097816 */ /* 0x001fca00000000ff */
[----:B------:R-:W-:-:S07]  /*4c50*/  IMAD R22, R9, R156, RZ ;  /* 0x0000009c09167224 */ /* 0x000fce00078e02ff */
.L_x_169:
[----:B------:R-:W-:Y:S05]  /*4c60*/  BSYNC B1 ;  /* 0x0000000000017941 */ /* 0x000fea0003800000 */
.L_x_168:
[----:B------:R-:W-:Y:S01]  /*4c70*/  @!P4 IMAD R27, R27, R155, R22 ;  /* 0x0000009b1b1bc224 */ /* 0x000fe200078e0216 */
[----:B------:R-:W-:Y:S04]  /*4c80*/  BSSY B1, `(.L_x_170) ;  /* 0x0000006000017945 */ /* 0x000fe80003800000 */
[----:B------:R0:W-:Y:S01]  /*4c90*/  @!P4 STG.E.U8 desc[UR36][R10.64+0x1], R27 ;  /* 0x0000011b0a00c986 */ /* 0x0001e2000c101124 */
[----:B------:R-:W-:Y:S05]  /*4ca0*/  @P5 BRA `(.L_x_171) ;  /* 0x00000000000c5947 */ /* 0x000fea0003800000 */
[----:B--2---:R-:W0:Y:S02]  /*4cb0*/  LDG.E.U8 R157, desc[UR36][R4.64+0x8] ;  /* 0x00000824049d7981 */ /* 0x004e24000c1e1100 */
[----:B0-----:R-:W-:-:S05]  /*4cc0*/  PRMT R9, R157, 0x8880, RZ ;  /* 0x000088809d097816 */ /* 0x001fca00000000ff */
[----:B------:R-:W-:-:S07]  /*4cd0*/  IMAD R22, R9, R156, RZ ;  /* 0x0000009c09167224 */ /* 0x000fce00078e02ff */
.L_x_171:
[----:B------:R-:W-:Y:S05]  /*4ce0*/  BSYNC B1 ;  /* 0x0000000000017941 */ /* 0x000fea0003800000 */
.L_x_170:
[----:B0-----:R-:W-:Y:S01]  /*4cf0*/  @!P5 IMAD R9, R28, R155, R22 ;  /* 0x0000009b1c09d224 */ /* 0x001fe200078e0216 */
[----:B------:R-:W-:Y:S04]  /*4d00*/  BSSY B1, `(.L_x_172) ;  /* 0x0000006000017945 */ /* 0x000fe80003800000 */
[----:B------:R0:W-:Y:S01]  /*4d10*/  @!P5 STG.E.U8 desc[UR36][R6.64+0x8], R9 ;  /* 0x000008090600d986 */ /* 0x0001e2000c101124 */
[----:B------:R-:W-:Y:S05]  /*4d20*/  @P3 BRA `(.L_x_173) ;  /* 0x00000000000c3947 */ /* 0x000fea0003800000 */
[----:B--2---:R-:W0:Y:S02]  /*4d30*/  LDG.E.U8 R157, desc[UR36][R4.64+0x9] ;  /* 0x00000924049d7981 */ /* 0x004e24000c1e1100 */
[----:B0-----:R-:W-:-:S05]  /*4d40*/  PRMT R9, R157, 0x8880, RZ ;  /* 0x000088809d097816 */ /* 0x001fca00000000ff */
[----:B------:R-:W-:-:S07]  /*4d50*/  IMAD R22, R9, R156, RZ ;  /* 0x0000009c09167224 */ /* 0x000fce00078e02ff */
.L_x_173:
[----:B------:R-:W-:Y:S05]  /*4d60*/  BSYNC B1 ;  /* 0x0000000000017941 */ /* 0x000fea0003800000 */
.L_x_172:
[----:B------:R-:W-:Y:S01]  /*4d70*/  ISETP.LT.OR P5, PT, R3, 0x9, !P0 ;  /* 0x000000090300780c */ /* 0x000fe200047a1670 */
[----:B------:R-:W-:Y:S01]  /*4d80*/  @!P3 IMAD R29, R29, R155, R22 ;  /* 0x0000009b1d1db224 */ /* 0x000fe200078e0216 */
[----:B------:R-:W-:Y:S01]  /*4d90*/  BSSY B1, `(.L_x_174) ;  /* 0x0000009000017945 */ /* 0x000fe20003800000 */
[C---:B------:R-:W-:Y:S02]  /*4da0*/  ISETP.LT.OR P4, PT, R3.reuse, 0xa, !P0 ;  /* 0x0000000a0300780c */ /* 0x040fe40004781670 */
[C---:B------:R-:W-:Y:S01]  /*4db0*/  ISETP.LT.OR P1, PT, R3.reuse, 0x12, !P2 ;  /* 0x000000120300780c */ /* 0x040fe20005721670 */
[----:B------:R0:W-:Y:S01]  /*4dc0*/  @!P3 STG.E.U8 desc[UR36][R6.64+0x9], R29 ;  /* 0x0000091d0600b986 */ /* 0x0001e2000c101124 */
[----:B------:R-:W-:-:S06]  /*4dd0*/  ISETP.LT.OR P3, PT, R3, 0x11, !P2 ;  /* 0x000000110300780c */ /* 0x000fcc0005761670 */
[----:B------:R-:W-:Y:S07]  /*4de0*/  @P5 BRA `(.L_x_175) ;  /* 0x00000000000c5947 */ /* 0x000fee0003800000 */
[----:B--2---:R-:W0:Y:S02]  /*4df0*/  LDG.E.U8 R157, desc[UR36][R12.64+0x8] ;  /* 0x000008240c9d7981 */ /* 0x004e24000c1e1100 */
[----:B0-----:R-:W-:-:S05]  /*4e00*/  PRMT R9, R157, 0x8880, RZ ;  /* 0x000088809d097816 */ /* 0x001fca00000000ff */
[----:B------:R-:W-:-:S07]  /*4e10*/  IMAD R22, R9, R156, RZ ;  /* 0x0000009c09167224 */ /* 0x000fce00078e02ff */
.L_x_175:
[----:B------:R-:W-:Y:S05]  /*4e20*/  BSYNC B1 ;  /* 0x0000000000017941 */ /* 0x000fea0003800000 */
.L_x_174:
[----:B0-----:R-:W-:Y:S01]  /*4e30*/  @!P5 IMAD R9, R30, R155, R22 ;  /* 0x0000009b1e09d224 */ /* 0x001fe200078e0216 */
[----:B------:R-:W-:Y:S04]  /*4e40*/  BSSY B1, `(.L_x_176) ;  /* 0x0000006000017945 */ /* 0x000fe80003800000 */
[----:B------:R0:W-:Y:S01]  /*4e50*/  @!P5 STG.E.U8 desc[UR36][R10.64+0x8], R9 ;  /* 0x000008090a00d986 */ /* 0x0001e2000c101124 */
[----:B------:R-:W-:Y:S05]  /*4e60*/  @P4 BRA `(.L_x_177) ;  /* 0x00000000000c4947 */ /* 0x000fea0003800000 */
[----:B--2---:R-:W0:Y:S02]  /*4e70*/  LDG.E.U8 R157, desc[UR36][R12.64+0x9] ;  /* 0x000009240c9d7981 */ /* 0x004e24000c1e1100 */
[----:B0-----:R-:W-:-:S05]  /*4e80*/  PRMT R9, R157, 0x8880, RZ ;  /* 0x000088809d097816 */ /* 0x001fca00000000ff */
[----:B------:R-:W-:-:S07]  /*4e90*/  IMAD R22, R9, R156, RZ ;  /* 0x0000009c09167224 */ /* 0x000fce00078e02ff */
.L_x_177:
[----:B------:R-:W-:Y:S05]  /*4ea0*/  BSYNC B1 ;  /* 0x0000000000017941 */ /* 0x000fea0003800000 */
.L_x_176:
[----:B------:R-:W-:Y:S01]  /*4eb0*/  @!P4 IMAD R31, R31, R155, R22 ;  /* 0x0000009b1f1fc224 */ /* 0x000fe200078e0216 */
[----:B------:R-:W-:Y:S04]  /*4ec0*/  BSSY B1, `(.L_x_178) ;  /* 0x0000006000017945 */ /* 0x000fe80003800000 */
[----:B------:R0:W-:Y:S01]  /*4ed0*/  @!P4 STG.E.U8 desc[UR36][R10.64+0x9], R31 ;  /* 0x0000091f0a00c986 */ /* 0x0001e2000c101124 */
[----:B------:R-:W-:Y:S05]  /*4ee0*/  @P3 BRA `(.L_x_179) ;  /* 0x00000000000c3947 */ /* 0x000fea0003800000 */
[----:B--2---:R-:W0:Y:S02]  /*4ef0*/  LDG.E.U8 R157, desc[UR36][R4.64+0x10] ;  /* 0x00001024049d7981 */ /* 0x004e24000c1e1100 */
[----:B0-----:R-:W-:-:S05]  /*4f00*/  PRMT R9, R157, 0x8880, RZ ;  /* 0x000088809d097816 */ /* 0x001fca00000000ff */
[----:B------:R-:W-:-:S07]  /*4f10*/  IMAD R22, R9, R156, RZ ;  /* 0x0000009c09167224 */ /* 0x000fce00078e02ff */
.L_x_179:
[----:B------:R-:W-:Y:S05]  /*4f20*/  BSYNC B1 ;  /* 0x0000000000017941 */ /* 0x000fea0003800000 */
.L_x_178:
[----:B0-----:R-:W-:Y:S01]  /*4f30*/  @!P3 IMAD R9, R32, R155, R22 ;  /* 0x0000009b2009b224 */ /* 0x001fe200078e0216 */
[----:B------:R-:W-:Y:S04]  /*4f40*/  BSSY B1, `(.L_x_180) ;  /* 0x0000006000017945 */ /* 0x000fe80003800000 */
[----:B------:R0:W-:Y:S01]  /*4f50*/  @!P3 STG.E.U8 desc[UR36][R6.64+0x10], R9 ;  /* 0x000010090600b986 */ /* 0x0001e2000c101124 */
[----:B------:R-:W-:Y:S05]  /*4f60*/  @P1 BRA `(.L_x_181) ;  /* 0x00000000000c1947 */ /* 0x000fea0003800000 */
[----:B--2---:R-:W0:Y:S02]  /*4f70*/  LDG.E.U8 R157, desc[UR36][R4.64+0x11] ;  /* 0x00001124049d7981 */ /* 0x004e24000c1e1100 */
[----:B0-----:R-:W-:-:S05]  /*4f80*/  PRMT R9, R157, 0x8880, RZ ;  /* 0x000088809d097816 */ /* 0x001fca00000000ff */
[----:B------:R-:W-:-:S07]  /*4f90*/  IMAD R22, R9, R156, RZ ;  /* 0x0000009c09167224 */ /* 0x000fce00078e02ff */
.L_x_181:
[----:B------:R-:W-:Y:S05]  /*4fa0*/  BSYNC B1 ;  /* 0x0000000000017941 */ /* 0x000fea0003800000 */
.L_x_180:
        /* <DEDUP_REMOVED lines=11> */
.L_x_183:
[----:B------:R-:W-:Y:S05]  /*5060*/  BSYNC B1 ;  /* 0x0000000000017941 */ /* 0x000fea0003800000 */
.L_x_182:
[----:B0-----:R-:W-:Y:S01]  /*5070*/  @!P4 IMAD R9, R34, R155, R22 ;  /* 0x0000009b2209c224 */ /* 0x001fe200078e0216 */
[----:B------:R-:W-:Y:S04]  /*5080*/  BSSY B1, `(.L_x_184) ;  /* 0x0000006000017945 */ /* 0x000fe80003800000 */
[----:B------:R0:W-:Y:S01]  /*5090*/  @!P4 STG.E.U8 desc[UR36][R10.64+0x10], R9 ;  /* 0x000010090a00c986 */ /* 0x0001e2000c101124 */
[----:B------:R-:W-:Y:S05]  /*50a0*/  @P3 BRA `(.L_x_185) ;  /* 0x00000000000c3947 */ /* 0x000fea0003800000 */
[----:B--2---:R-:W0:Y:S02]  /*50b0*/  LDG.E.U8 R157, desc[UR36][R12.64+0x11] ;  /* 0x000011240c9d7981 */ /* 0x004e24000c1e1100 */
[----:B0-----:R-:W-:-:S05]  /*50c0*/  PRMT R9, R157, 0x8880, RZ ;  /* 0x000088809d097816 */ /* 0x001fca00000000ff */
[----:B------:R-:W-:-:S07]  /*50d0*/  IMAD R22, R9, R156, RZ ;  /* 0x0000009c09167224 */ /* 0x000fce00078e02ff */
.L_x_185:
[----:B------:R-:W-:Y:S05]  /*50e0*/  BSYNC B1 ;  /* 0x0000000000017941 */ /* 0x000fea0003800000 */
.L_x_184:
[----:B------:R-:W-:Y:S01]  /*50f0*/  @!P3 IMAD R35, R35, R155, R22 ;  /* 0x0000009b2323b224 */ /* 0x000fe200078e0216 */
[----:B------:R-:W-:Y:S04]  /*5100*/  BSSY B1, `(.L_x_186) ;  /* 0x0000006000017945 */ /* 0x000fe80003800000 */
[----:B------:R0:W-:Y:S01]  /*5110*/  @!P3 STG.E.U8 desc[UR36][R10.64+0x11], R35 ;  /* 0x000011230a00b986 */ /* 0x0001e2000c101124 */
[----:B------:R-:W-:Y:S05]  /*5120*/  @P5 BRA `(.L_x_187) ;  /* 0x00000000000c5947 */ /* 0x000fea0003800000 */
[----:B--2---:R-:W0:Y:S02]  /*5130*/  LDG.E.U8 R157, desc[UR36][R4.64+0x18] ;  /* 0x00001824049d7981 */ /* 0x004e24000c1e1100 */
[----:B0-----:R-:W-:-:S05]  /*5140*/  PRMT R9, R157, 0x8880, RZ ;  /* 0x000088809d097816 */ /* 0x001fca00000000ff */
[----:B------:R-:W-:-:S07]  /*5150*/  IMAD R22, R9, R156, RZ ;  /* 0x0000009c09167224 */ /* 0x000fce00078e02ff */
.L_x_187:
[----:B------:R-:W-:Y:S05]  /*5160*/  BSYNC B1 ;  /* 0x0000000000017941 */ /* 0x000fea0003800000 */
.L_x_186:
[----:B0-----:R-:W-:Y:S01]  /*5170*/  @!P5 IMAD R9, R36, R155, R22 ;  /* 0x0000009b2409d224 */ /* 0x001fe200078e0216 */
[----:B------:R-:W-:Y:S04]  /*5180*/  BSSY B1, `(.L_x_188) ;  /* 0x0000006000017945 */ /* 0x000fe80003800000 */
[----:B------:R0:W-:Y:S01]  /*5190*/  @!P5 STG.E.U8 desc[UR36][R6.64+0x18], R9 ;  /* 0x000018090600d986 */ /* 0x0001e2000c101124 */
[----:B------:R-:W-:Y:S05]  /*51a0*/  @P1 BRA `(.L_x_189) ;  /* 0x00000000000c1947 */ /* 0x000fea0003800000 */
[----:B--2---:R-:W0:Y:S02]  /*51b0*/  LDG.E.U8 R157, desc[UR36][R4.64+0x19] ;  /* 0x00001924049d7981 */ /* 0x004e24000c1e1100 */
[----:B0-----:R-:W-:-:S05]  /*51c0*/  PRMT R9, R157, 0x8880, RZ ;  /* 0x000088809d097816 */ /* 0x001fca00000000ff */
[----:B------:R-:W-:-:S07]  /*51d0*/  IMAD R22, R9, R156, RZ ;  /* 0x0000009c09167224 */ /* 0x000fce00078e02ff */
.L_x_189:
[----:B------:R-:W-:Y:S05]  /*51e0*/  BSYNC B1 ;  /* 0x0000000000017941 */ /* 0x000fea0003800000 */
.L_x_188:
        /* <DEDUP_REMOVED lines=11> */
.L_x_191:
[----:B------:R-:W-:Y:S05]  /*52a0*/  BSYNC B1 ;  /* 0x0000000000017941 */ /* 0x000fea0003800000 */
.L_x_190:
[----:B0-----:R-:W-:Y:S01]  /*52b0*/  @!P4 IMAD R9, R38, R155, R22 ;  /* 0x0000009b2609c224 */ /* 0x001fe200078e0216 */
[----:B------:R-:W-:Y:S04]  /*52c0*/  BSSY B1, `(.L_x_192) ;  /* 0x0000006000017945 */ /* 0x000fe80003800000 */
[----:B------:R0:W-:Y:S01]  /*52d0*/  @!P4 STG.E.U8 desc[UR36][R10.64+0x18], R9 ;  /* 0x000018090a00c986 */ /* 0x0001e2000c101124 */
[----:B------:R-:W-:Y:S05]  /*52e0*/  @P3 BRA `(.L_x_193) ;  /* 0x00000000000c3947 */ /* 0x000fea0003800000 */
[----:B--2---:R-:W0:Y:S02]  /*52f0*/  LDG.E.U8 R157, desc[UR36][R12.64+0x19] ;  /* 0x000019240c9d7981 */ /* 0x004e24000c1e1100 */
[----:B0-----:R-:W-:-:S05]  /*5300*/  PRMT R9, R157, 0x8880, RZ ;  /* 0x000088809d097816 */ /* 0x001fca00000000ff */
[----:B------:R-:W-:-:S07]  /*5310*/  IMAD R22, R9, R156, RZ ;  /* 0x0000009c09167224 */ /* 0x000fce00078e02ff */
.L_x_193:
[----:B------:R-:W-:Y:S05]  /*5320*/  BSYNC B1 ;  /* 0x0000000000017941 */ /* 0x000fea0003800000 */
.L_x_192:
[----:B------:R-:W-:Y:S01]  /*5330*/  @!P3 IMAD R39, R39, R155, R22 ;  /* 0x0000009b2727b224 */ /* 0x000fe200078e0216 */
[----:B------:R-:W-:Y:S04]  /*5340*/  BSSY B1, `(.L_x_194) ;  /* 0x0000006000017945 */ /* 0x000fe80003800000 */
[----:B------:R0:W-:Y:S01]  /*5350*/  @!P3 STG.E.U8 desc[UR36][R10.64+0x19], R39 ;  /* 0x000019270a00b986 */ /* 0x0001e2000c101124 */
[----:B------:R-:W-:Y:S05]  /*5360*/  @P5 BRA `(.L_x_195) ;  /* 0x00000000000c5947 */ /* 0x000fea0003800000 */
[----:B--2---:R-:W0:Y:S02]  /*5370*/  LDG.E.U8 R157, desc[UR36][R4.64+0x20] ;  /* 0x00002024049d7981 */ /* 0x004e24000c1e1100 */
[----:B0-----:R-:W-:-:S05]  /*5380*/  PRMT R9, R157, 0x8880, RZ ;  /* 0x000088809d097816 */ /* 0x001fca00000000ff */
[----:B------:R-:W-:-:S07]  /*5390*/  IMAD R22, R9, R156, RZ ;  /* 0x0000009c09167224 */ /* 0x000fce00078e02ff */
.L_x_195:
[----:B------:R-:W-:Y:S05]  /*53a0*/  BSYNC B1 ;  /* 0x0000000000017941 */ /* 0x000fea0003800000 */
.L_x_194:
[----:B0-----:R-:W-:Y:S01]  /*53b0*/  @!P5 IMAD R9, R40, R155, R22 ;  /* 0x0000009b2809d224 */ /* 0x001fe200078e0216 */
[----:B------:R-:W-:Y:S04]  /*53c0*/  BSSY B1, `(.L_x_196) ;  /* 0x0000006000017945 */ /* 0x000fe80003800000 */
[----:B------:R0:W-:Y:S01]  /*53d0*/  @!P5 STG.E.U8 desc[UR36][R6.64+0x20], R9 ;  /* 0x000020090600d986 */ /* 0x0001e2000c101124 */
[----:B------:R-:W-:Y:S05]  /*53e0*/  @P1 BRA `(.L_x_197) ;  /* 0x00000000000c1947 */ /* 0x000fea0003800000 */
[----:B--2---:R-:W0:Y:S02]  /*53f0*/  LDG.E.U8 R157, desc[UR36][R4.64+0x21] ;  /* 0x00002124049d7981 */ /* 0x004e24000c1e1100 */
[----:B0-----:R-:W-:-:S05]  /*5400*/  PRMT R9, R157, 0x8880, RZ ;  /* 0x000088809d097816 */ /* 0x001fca00000000ff */
[----:B------:R-:W-:-:S07]  /*5410*/  IMAD R22, R9, R156, RZ ;  /* 0x0000009c09167224 */ /* 0x000fce00078e02ff */
.L_x_197:
[----:B------:R-:W-:Y:S05]  /*5420*/  BSYNC B1 ;  /* 0x0000000000017941 */ /* 0x000fea0003800000 */
.L_x_196:
        /* <DEDUP_REMOVED lines=11> */
.L_x_199:
[----:B------:R-:W-:Y:S05]  /*54e0*/  BSYNC B1 ;  /* 0x0000000000017941 */ /* 0x000fea0003800000 */
.L_x_198:
[----:B0-----:R-:W-:Y:S01]  /*54f0*/  @!P4 IMAD R9, R42, R155, R22 ;  /* 0x0000009b2a09c224 */ /* 0x001fe200078e0216 */
[----:B------:R-:W-:Y:S04]  /*5500*/  BSSY B1, `(.L_x_200) ;  /* 0x0000006000017945 */ /* 0x000fe80003800000 */
[----:B------:R0:W-:Y:S01]  /*5510*/  @!P4 STG.E.U8 desc[UR36][R10.64+0x20], R9 ;  /* 0x000020090a00c986 */ /* 0x0001e2000c101124 */
[----:B------:R-:W-:Y:S05]  /*5520*/  @P3 BRA `(.L_x_201) ;  /* 0x00000000000c3947 */ /* 0x000fea0003800000 */
[----:B--2---:R-:W0:Y:S02]  /*5530*/  LDG.E.U8 R157, desc[UR36][R12.64+0x21] ;  /* 0x000021240c9d7981 */ /* 0x004e24000c1e1100 */
[----:B0-----:R-:W-:-:S05]  /*5540*/  PRMT R9, R157, 0x8880, RZ ;  /* 0x000088809d097816 */ /* 0x001fca00000000ff */
[----:B------:R-:W-:-:S07]  /*5550*/  IMAD R22, R9, R156, RZ ;  /* 0x0000009c09167224 */ /* 0x000fce00078e02ff */
.L_x_201:
[----:B------:R-:W-:Y:S05]  /*5560*/  BSYNC B1 ;  /* 0x0000000000017941 */ /* 0x000fea0003800000 */
.L_x_200:
[----:B------:R-:W-:Y:S01]  /*5570*/  @!P3 IMAD R43, R43, R155, R22 ;  /* 0x0000009b2b2bb224 */ /* 0x000fe200078e0216 */
[----:B------:R-:W-:Y:S04]  /*5580*/  BSSY B1, `(.L_x_202) ;  /* 0x0000006000017945 */ /* 0x000fe80003800000 */
[----:B------:R0:W-:Y:S01]  /*5590*/  @!P3 STG.E.U8 desc[UR36][R10.64+0x21], R43 ;  /* 0x0000212b0a00b986 */ /* 0x0001e2000c101124 */
[----:B------:R-:W-:Y:S05]  /*55a0*/  @P5 BRA `(.L_x_203) ;  /* 0x00000000000c5947 */ /* 0x000fea0003800000 */
[----:B--2---:R-:W0:Y:S02]  /*55b0*/  LDG.E.U8 R157, desc[UR36][R4.64+0x28] ;  /* 0x00002824049d7981 */ /* 0x004e24000c1e1100 */
[----:B0-----:R-:W-:-:S05]  /*55c0*/  PRMT R9, R157, 0x8880, RZ ;  /* 0x000088809d097816 */ /* 0x001fca00000000ff */
[----:B------:R-:W-:-:S07]  /*55d0*/  IMAD R22, R9, R156, RZ ;  /* 0x0000009c09167224 */ /* 0x000fce00078e02ff */
.L_x_203:
[----:B------:R-:W-:Y:S05]  /*55e0*/  BSYNC B1 ;  /* 0x0000000000017941 */ /* 0x000fea0003800000 */
.L_x_202:
[----:B0-----:R-:W-:Y:S01]  /*55f0*/  @!P5 IMAD R9, R44, R155, R22 ;  /* 0x0000009b2c09d224 */ /* 0x001fe200078e0216 */
[----:B------:R-:W-:Y:S04]  /*5600*/  BSSY B1, `(.L_x_204) ;  /* 0x0000006000017945 */ /* 0x000fe80003800000 */
[----:B------:R0:W-:Y:S01]  /*5610*/  @!P5 STG.E.U8 desc[UR36][R6.64+0x28], R9 ;  /* 0x000028090600d986 */ /* 0x0001e2000c101124 */
[----:B------:R-:W-:Y:S05]  /*5620*/  @P1 BRA `(.L_x_205) ;  /* 0x00000000000c1947 */ /* 0x000fea0003800000 */
[----:B--2---:R-:W0:Y:S02]  /*5630*/  LDG.E.U8 R157, desc[UR36][R4.64+0x29] ;  /* 0x00002924049d7981 */ /* 0x004e24000c1e1100 */
[----:B0-----:R-:W-:-:S05]  /*5640*/  PRMT R9, R157, 0x8880, RZ ;  /* 0x000088809d097816 */ /* 0x001fca00000000ff */
[----:B------:R-:W-:-:S07]  /*5650*/  IMAD R22, R9, R156, RZ ;  /* 0x0000009c09167224 */ /* 0x000fce00078e02ff */
.L_x_205:
[----:B------:R-:W-:Y:S05]  /*5660*/  BSYNC B1 ;  /* 0x0000000000017941 */ /* 0x000fea0003800000 */
.L_x_204:
        /* <DEDUP_REMOVED lines=11> */
.L_x_207:
[----:B------:R-:W-:Y:S05]  /*5720*/  BSYNC B1 ;  /* 0x0000000000017941 */ /* 0x000fea0003800000 */
.L_x_206:
[----:B0-----:R-:W-:Y:S01]  /*5730*/  @!P4 IMAD R9, R46, R155, R22 ;  /* 0x0000009b2e09c224 */ /* 0x001fe200078e0216 */
[----:B------:R-:W-:Y:S04]  /*5740*/  BSSY B1, `(.L_x_208) ;  /* 0x0000006000017945 */ /* 0x000fe80003800000 */
[----:B------:R0:W-:Y:S01]  /*5750*/  @!P4 STG.E.U8 desc[UR36][R10.64+0x28], R9 ;  /* 0x000028090a00c986 */ /* 0x0001e2000c101124 */
[----:B------:R-:W-:Y:S05]  /*5760*/  @P3 BRA `(.L_x_209) ;  /* 0x00000000000c3947 */ /* 0x000fea0003800000 */
[----:B--2---:R-:W0:Y:S02]  /*5770*/  LDG.E.U8 R157, desc[UR36][R12.64+0x29] ;  /* 0x000029240c9d7981 */ /* 0x004e24000c1e1100 */
[----:B0-----:R-:W-:-:S05]  /*5780*/  PRMT R9, R157, 0x8880, RZ ;  /* 0x000088809d097816 */ /* 0x001fca00000000ff */
[----:B------:R-:W-:-:S07]  /*5790*/  IMAD R22, R9, R156, RZ ;  /* 0x0000009c09167224 */ /* 0x000fce00078e02ff */
.L_x_209:
[----:B------:R-:W-:Y:S05]  /*57a0*/  BSYNC B1 ;  /* 0x0000000000017941 */ /* 0x000fea0003800000 */
.L_x_208:
[----:B------:R-:W-:Y:S01]  /*57b0*/  @!P3 IMAD R47, R47, R155, R22 ;  /* 0x0000009b2f2fb224 */ /* 0x000fe200078e0216 */
[----:B------:R-:W-:Y:S04]  /*57c0*/  BSSY B1, `(.L_x_210) ;  /* 0x0000006000017945 */ /* 0x000fe80003800000 */
[----:B------:R0:W-:Y:S01]  /*57d0*/  @!P3 STG.E.U8 desc[UR36][R10.64+0x29], R47 ;  /* 0x0000292f0a00b986 */ /* 0x0001e2000c101124 */
[----:B------:R-:W-:Y:S05]  /*57e0*/  @P5 BRA `(.L_x_211) ;  /* 0x00000000000c5947 */ /* 0x000fea0003800000 */
[----:B--2---:R-:W0:Y:S02]  /*57f0*/  LDG.E.U8 R157, desc[UR36][R4.64+0x30] ;  /* 0x00003024049d7981 */ /* 0x004e24000c1e1100 */
[----:B0-----:R-:W-:-:S05]  /*5800*/  PRMT R9, R157, 0x8880, RZ ;  /* 0x000088809d097816 */ /* 0x001fca00000000ff */
[----:B------:R-:W-:-:S07]  /*5810*/  IMAD R22, R9, R156, RZ ;  /* 0x0000009c09167224 */ /* 0x000fce00078e02ff */
.L_x_211:
[----:B------:R-:W-:Y:S05]  /*5820*/  BSYNC B1 ;  /* 0x0000000000017941 */ /* 0x000fea0003800000 */
.L_x_210:
[----:B0-----:R-:W-:Y:S01]  /*5830*/  @!P5 IMAD R9, R48, R155, R22 ;  /* 0x0000009b3009d224 */ /* 0x001fe200078e0216 */
[----:B------:R-:W-:Y:S04]  /*5840*/  BSSY B1, `(.L_x_212) ;  /* 0x0000006000017945 */ /* 0x000fe80003800000 */
[----:B------:R0:W-:Y:S01]  /*5850*/  @!P5 STG.E.U8 desc[UR36][R6.64+0x30], R9 ;  /* 0x000030090600d986 */ /* 0x0001e2000c101124 */
[----:B------:R-:W-:Y:S05]  /*5860*/  @P1 BRA `(.L_x_213) ;  /* 0x00000000000c1947 */ /* 0x000fea0003800000 */
[----:B--2---:R-:W0:Y:S02]  /*5870*/  LDG.E.U8 R157, desc[UR36][R4.64+0x31] ;  /* 0x00003124049d7981 */ /* 0x004e24000c1e1100 */
[----:B0-----:R-:W-:-:S05]  /*5880*/  PRMT R9, R157, 0x8880, RZ ;  /* 0x000088809d097816 */ /* 0x001fca00000000ff */
[----:B------:R-:W-:-:S07]  /*5890*/  IMAD R22, R9, R156, RZ ;  /* 0x0000009c09167224 */ /* 0x000fce00078e02ff */
.L_x_213:
[----:B------:R-:W-:Y:S05]  /*58a0*/  BSYNC B1 ;  /* 0x0000000000017941 */ /* 0x000fea0003800000 */
.L_x_212:
        /* <DEDUP_REMOVED lines=11> */
.L_x_215:
[----:B------:R-:W-:Y:S05]  /*5960*/  BSYNC B1 ;  /* 0x0000000000017941 */ /* 0x000fea0003800000 */
.L_x_214:
[----:B0-----:R-:W-:Y:S01]  /*5970*/  @!P4 IMAD R9, R50, R155, R22 ;  /* 0x0000009b3209c224 */ /* 0x001fe200078e0216 */
[----:B------:R-:W-:Y:S04]  /*5980*/  BSSY B1, `(.L_x_216) ;  /* 0x0000006000017945 */ /* 0x000fe80003800000 */
[----:B------:R0:W-:Y:S01]  /*5990*/  @!P4 STG.E.U8 desc[UR36][R10.64+0x30], R9 ;  /* 0x000030090a00c986 */ /* 0x0001e2000c101124 */
[----:B------:R-:W-:Y:S05]  /*59a0*/  @P3 BRA `(.L_x_217) ;  /* 0x00000000000c3947 */ /* 0x000fea0003800000 */
[----:B--2---:R-:W0:Y:S02]  /*59b0*/  LDG.E.U8 R157, desc[UR36][R12.64+0x31] ;  /* 0x000031240c9d7981 */ /* 0x004e24000c1e1100 */
[----:B0-----:R-:W-:-:S05]  /*59c0*/  PRMT R9, R157, 0x8880, RZ ;  /* 0x000088809d097816 */ /* 0x001fca00000000ff */
[----:B------:R-:W-:-:S07]  /*59d0*/  IMAD R22, R9, R156, RZ ;  /* 0x0000009c09167224 */ /* 0x000fce00078e02ff */
.L_x_217:
[----:B------:R-:W-:Y:S05]  /*59e0*/  BSYNC B1 ;  /* 0x0000000000017941 */ /* 0x000fea0003800000 */
.L_x_216:
[----:B------:R-:W-:Y:S01]  /*59f0*/  @!P3 IMAD R51, R51, R155, R22 ;  /* 0x0000009b3333b224 */ /* 0x000fe200078e0216 */
[----:B------:R-:W-:Y:S04]  /*5a00*/  BSSY B1, `(.L_x_218) ;  /* 0x0000006000017945 */ /* 0x000fe80003800000 */
[----:B------:R0:W-:Y:S01]  /*5a10*/  @!P3 STG.E.U8 desc[UR36][R10.64+0x31], R51 ;  /* 0x000031330a00b986 */ /* 0x0001e2000c101124 */
[----:B------:R-:W-:Y:S05]  /*5a20*/  @P5 BRA `(.L_x_219) ;  /* 0x00000000000c5947 */ /* 0x000fea0003800000 */
[----:B--2---:R-:W0:Y:S02]  /*5a30*/  LDG.E.U8 R157, desc[UR36][R4.64+0x38] ;  /* 0x00003824049d7981 */ /* 0x004e24000c1e1100 */
[----:B0-----:R-:W-:-:S05]  /*5a40*/  PRMT R9, R157, 0x8880, RZ ;  /* 0x000088809d097816 */ /* 0x001fca00000000ff */
[----:B------:R-:W-:-:S07]  /*5a50*/  IMAD R22, R9, R156, RZ ;  /* 0x0000009c09167224 */ /* 0x000fce00078e02ff */
.L_x_219:
[----:B------:R-:W-:Y:S05]  /*5a60*/  BSYNC B1 ;  /* 0x0000000000017941 */ /* 0x000fea0003800000 */
.L_x_218:
[----:B0-----:R-:W-:Y:S01]  /*5a70*/  @!P5 IMAD R9, R52, R155, R22 ;  /* 0x0000009b3409d224 */ /* 0x001fe200078e0216 */
[----:B------:R-:W-:Y:S04]  /*5a80*/  BSSY B1, `(.L_x_220) ;  /* 0x0000006000017945 */ /* 0x000fe80003800000 */
[----:B------:R0:W-:Y:S01]  /*5a90*/  @!P5 STG.E.U8 desc[UR36][R6.64+0x38], R9 ;  /* 0x000038090600d986 */ /* 0x0001e2000c101124 */
[----:B------:R-:W-:Y:S05]  /*5aa0*/  @P1 BRA `(.L_x_221) ;  /* 0x00000000000c1947 */ /* 0x000fea0003800000 */
[----:B--2---:R-:W0:Y:S02]  /*5ab0*/  LDG.E.U8 R157, desc[UR36][R4.64+0x39] ;  /* 0x00003924049d7981 */ /* 0x004e24000c1e1100 */
[----:B0-----:R-:W-:-:S05]  /*5ac0*/  PRMT R9, R157, 0x8880, RZ ;  /* 0x000088809d097816 */ /* 0x001fca00000000ff */
[----:B------:R-:W-:-:S07]  /*5ad0*/  IMAD R22, R9, R156, RZ ;  /* 0x0000009c09167224 */ /* 0x000fce00078e02ff */
.L_x_221:
[----:B------:R-:W-:Y:S05]  /*5ae0*/  BSYNC B1 ;  /* 0x0000000000017941 */ /* 0x000fea0003800000 */
.L_x_220:
        /* <DEDUP_REMOVED lines=11> */
.L_x_223:
[----:B------:R-:W-:Y:S05]  /*5ba0*/  BSYNC B1 ;  /* 0x0000000000017941 */ /* 0x000fea0003800000 */
.L_x_222:
[----:B0-----:R-:W-:Y:S01]  /*5bb0*/  @!P4 IMAD R9, R54, R155, R22 ;  /* 0x0000009b3609c224 */ /* 0x001fe200078e0216 */
[----:B------:R-:W-:Y:S04]  /*5bc0*/  BSSY B1, `(.L_x_224) ;  /* 0x0000006000017945 */ /* 0x000fe80003800000 */
[----:B------:R0:W-:Y:S01]  /*5bd0*/  @!P4 STG.E.U8 desc[UR36][R10.64+0x38], R9 ;  /* 0x000038090a00c986 */ /* 0x0001e2000c101124 */
[----:B------:R-:W-:Y:S05]  /*5be0*/  @P3 BRA `(.L_x_225) ;  /* 0x00000000000c3947 */ /* 0x000fea0003800000 */
[----:B--2---:R-:W0:Y:S02]  /*5bf0*/  LDG.E.U8 R157, desc[UR36][R12.64+0x39] ;  /* 0x000039240c9d7981 */ /* 0x004e24000c1e1100 */
[----:B0-----:R-:W-:-:S05]  /*5c00*/  PRMT R9, R157, 0x8880, RZ ;  /* 0x000088809d097816 */ /* 0x001fca00000000ff */
[----:B------:R-:W-:-:S07]  /*5c10*/  IMAD R22, R9, R156, RZ ;  /* 0x0000009c09167224 */ /* 0x000fce00078e02ff */
.L_x_225:
[----:B------:R-:W-:Y:S05]  /*5c20*/  BSYNC B1 ;  /* 0x0000000000017941 */ /* 0x000fea0003800000 */
.L_x_224:
[----:B------:R-:W-:Y:S01]  /*5c30*/  @!P3 IMAD R55, R55, R155, R22 ;  /* 0x0000009b3737b224 */ /* 0x000fe200078e0216 */
[----:B------:R-:W-:Y:S04]  /*5c40*/  BSSY B1, `(.L_x_226) ;  /* 0x0000006000017945 */ /* 0x000fe80003800000 */
[----:B------:R0:W-:Y:S01]  /*5c50*/  @!P3 STG.E.U8 desc[UR36][R10.64+0x39], R55 ;  /* 0x000039370a00b986 */ /* 0x0001e2000c101124 */
[----:B------:R-:W-:Y:S05]  /*5c60*/  @P5 BRA `(.L_x_227) ;  /* 0x00000000000c5947 */ /* 0x000fea0003800000 */
[----:B--2---:R-:W0:Y:S02]  /*5c70*/  LDG.E.U8 R157, desc[UR36][R4.64+0x40] ;  /* 0x00004024049d7981 */ /* 0x004e24000c1e1100 */
[----:B0-----:R-:W-:-:S05]  /*5c80*/  PRMT R9, R157, 0x8880, RZ ;  /* 0x000088809d097816 */ /* 0x001fca00000000ff */
[----:B------:R-:W-:-:S07]  /*5c90*/  IMAD R22, R9, R156, RZ ;  /* 0x0000009c09167224 */ /* 0x000fce00078e02ff */
.L_x_227:
[----:B------:R-:W-:Y:S05]  /*5ca0*/  BSYNC B1 ;  /* 0x0000000000017941 */ /* 0x000fea0003800000 */
.L_x_226:
[----:B0-----:R-:W-:Y:S01]  /*5cb0*/  @!P5 IMAD R9, R56, R155, R22 ;  /* 0x0000009b3809d224 */ /* 0x001fe200078e0216 */
[----:B------:R-:W-:Y:S04]  /*5cc0*/  BSSY B1, `(.L_x_228) ;  /* 0x0000006000017945 */ /* 0x000fe80003800000 */
[----:B------:R0:W-:Y:S01]  /*5cd0*/  @!P5 STG.E.U8 desc[UR36][R6.64+0x40], R9 ;  /* 0x000040090600d986 */ /* 0x0001e2000c101124 */
[----:B------:R-:W-:Y:S05]  /*5ce0*/  @P1 BRA `(.L_x_229) ;  /* 0x00000000000c1947 */ /* 0x000fea0003800000 */
[----:B--2---:R-:W0:Y:S02]  /*5cf0*/  LDG.E.U8 R157, desc[UR36][R4.64+0x41] ;  /* 0x00004124049d7981 */ /* 0x004e24000c1e1100 */
[----:B0-----:R-:W-:-:S05]  /*5d00*/  PRMT R9, R157, 0x8880, RZ ;  /* 0x000088809d097816 */ /* 0x001fca00000000ff */
[----:B------:R-:W-:-:S07]  /*5d10*/  IMAD R22, R9, R156, RZ ;  /* 0x0000009c09167224 */ /* 0x000fce00078e02ff */
.L_x_229:
[----:B------:R-:W-:Y:S05]  /*5d20*/  BSYNC B1 ;  /* 0x0000000000017941 */ /* 0x000fea0003800000 */
.L_x_228:
        /* <DEDUP_REMOVED lines=11> */
.L_x_231:
[----:B------:R-:W-:Y:S05]  /*5de0*/  BSYNC B1 ;  /* 0x0000000000017941 */ /* 0x000fea0003800000 */
.L_x_230:
[----:B0-----:R-:W-:Y:S01]  /*5df0*/  @!P4 IMAD R9, R58, R155, R22 ;  /* 0x0000009b3a09c224 */ /* 0x001fe200078e0216 */
[----:B------:R-:W-:Y:S04]  /*5e00*/  BSSY B1, `(.L_x_232) ;  /* 0x0000006000017945 */ /* 0x000fe80003800000 */
[----:B------:R0:W-:Y:S01]  /*5e10*/  @!P4 STG.E.U8 desc[UR36][R10.64+0x40], R9 ;  /* 0x000040090a00c986 */ /* 0x0001e2000c101124 */
[----:B------:R-:W-:Y:S05]  /*5e20*/  @P3 BRA `(.L_x_233) ;  /* 0x00000000000c3947 */ /* 0x000fea0003800000 */
[----:B--2---:R-:W0:Y:S02]  /*5e30*/  LDG.E.U8 R157, desc[UR36][R12.64+0x41] ;  /* 0x000041240c9d7981 */ /* 0x004e24000c1e1100 */
[----:B0-----:R-:W-:-:S05]  /*5e40*/  PRMT R9, R157, 0x8880, RZ ;  /* 0x000088809d097816 */ /* 0x001fca00000000ff */
[----:B------:R-:W-:-:S07]  /*5e50*/  IMAD R22, R9, R156, RZ ;  /* 0x0000009c09167224 */ /* 0x000fce00078e02ff */
.L_x_233:
[----:B------:R-:W-:Y:S05]  /*5e60*/  BSYNC B1 ;  /* 0x0000000000017941 */ /* 0x000fea0003800000 */
.L_x_232:
[----:B------:R-:W-:Y:S01]  /*5e70*/  @!P3 IMAD R59, R59, R155, R22 ;  /* 0x0000009b3b3bb224 */ /* 0x000fe200078e0216 */
[----:B------:R-:W-:Y:S04]  /*5e80*/  BSSY B1, `(.L_x_234) ;  /* 0x0000006000017945 */ /* 0x000fe80003800000 */
[----:B------:R0:W-:Y:S01]  /*5e90*/  @!P3 STG.E.U8 desc[UR36][R10.64+0x41], R59 ;  /* 0x0000413b0a00b986 */ /* 0x0001e2000c101124 */
[----:B------:R-:W-:Y:S05]  /*5ea0*/  @P5 BRA `(.L_x_235) ;  /* 0x00000000000c5947 */ /* 0x000fea0003800000 */
[----:B--2---:R-:W0:Y:S02]  /*5eb0*/  LDG.E.U8 R157, desc[UR36][R4.64+0x48] ;  /* 0x00004824049d7981 */ /* 0x004e24000c1e1100 */
[----:B0-----:R-:W-:-:S05]  /*5ec0*/  PRMT R9, R157, 0x8880, RZ ;  /* 0x000088809d097816 */ /* 0x001fca00000000ff */
[----:B------:R-:W-:-:S07]  /*5ed0*/  IMAD R22, R9, R156, RZ ;  /* 0x0000009c09167224 */ /* 0x000fce00078e02ff */
.L_x_235:
[----:B------:R-:W-:Y:S05]  /*5ee0*/  BSYNC B1 ;  /* 0x0000000000017941 */ /* 0x000fea0003800000 */
.L_x_234:
[----:B0-----:R-:W-:Y:S01]  /*5ef0*/  @!P5 IMAD R9, R60, R155, R22 ;  /* 0x0000009b3c09d224 */ /* 0x001fe200078e0216 */
[----:B------:R-:W-:Y:S04]  /*5f00*/  BSSY B1, `(.L_x_236) ;  /* 0x0000006000017945 */ /* 0x000fe80003800000 */
[----:B------:R0:W-:Y:S01]  /*5f10*/  @!P5 STG.E.U8 desc[UR36][R6.64+0x48], R9 ;  /* 0x000048090600d986 */ /* 0x0001e2000c101124 */
[----:B------:R-:W-:Y:S05]  /*5f20*/  @P1 BRA `(.L_x_237) ;  /* 0x00000000000c1947 */ /* 0x000fea0003800000 */
[----:B--2---:R-:W0:Y:S02]  /*5f30*/  LDG.E.U8 R157, desc[UR36][R4.64+0x49] ;  /* 0x00004924049d7981 */ /* 0x004e24000c1e1100 */
[----:B0-----:R-:W-:-:S05]  /*5f40*/  PRMT R9, R157, 0x8880, RZ ;  /* 0x000088809d097816 */ /* 0x001fca00000000ff */
[----:B------:R-:W-:-:S07]  /*5f50*/  IMAD R22, R9, R156, RZ ;  /* 0x0000009c09167224 */ /* 0x000fce00078e02ff */
.L_x_237:
[----:B------:R-:W-:Y:S05]  /*5f60*/  BSYNC B1 ;  /* 0x0000000000017941 */ /* 0x000fea0003800000 */
.L_x_236:
        /* <DEDUP_REMOVED lines=11> */
.L_x_239:
[----:B------:R-:W-:Y:S05]  /*6020*/  BSYNC B1 ;  /* 0x0000000000017941 */ /* 0x000fea0003800000 */
.L_x_238:
[----:B0-----:R-:W-:Y:S01]  /*6030*/  @!P4 IMAD R9, R62, R155, R22 ;  /* 0x0000009b3e09c224 */ /* 0x001fe200078e0216 */
[----:B------:R-:W-:Y:S04]  /*6040*/  BSSY B1, `(.L_x_240) ;  /* 0x0000006000017945 */ /* 0x000fe80003800000 */
[----:B------:R0:W-:Y:S01]  /*6050*/  @!P4 STG.E.U8 desc[UR36][R10.64+0x48], R9 ;  /* 0x000048090a00c986 */ /* 0x0001e2000c101124 */
[----:B------:R-:W-:Y:S05]  /*6060*/  @P3 BRA `(.L_x_241) ;  /* 0x00000000000c3947 */ /* 0x000fea0003800000 */
[----:B--2---:R-:W0:Y:S02]  /*6070*/  LDG.E.U8 R157, desc[UR36][R12.64+0x49] ;  /* 0x000049240c9d7981 */ /* 0x004e24000c1e1100 */
[----:B0-----:R-:W-:-:S05]  /*6080*/  PRMT R9, R157, 0x8880, RZ ;  /* 0x000088809d097816 */ /* 0x001fca00000000ff */
[----:B------:R-:W-:-:S07]  /*6090*/  IMAD R22, R9, R156, RZ ;  /* 0x0000009c09167224 */ /* 0x000fce00078e02ff */
.L_x_241:
[----:B------:R-:W-:Y:S05]  /*60a0*/  BSYNC B1 ;  /* 0x0000000000017941 */ /* 0x000fea0003800000 */
.L_x_240:
[----:B------:R-:W-:Y:S01]  /*60b0*/  @!P3 IMAD R63, R63, R155, R22 ;  /* 0x0000009b3f3fb224 */ /* 0x000fe200078e0216 */
[----:B------:R-:W-:Y:S04]  /*60c0*/  BSSY B1, `(.L_x_242) ;  /* 0x0000006000017945 */ /* 0x000fe80003800000 */
[----:B------:R0:W-:Y:S01]  /*60d0*/  @!P3 STG.E.U8 desc[UR36][R10.64+0x49], R63 ;  /* 0x0000493f0a00b986 */ /* 0x0001e2000c101124 */
[----:B------:R-:W-:Y:S05]  /*60e0*/  @P5 BRA `(.L_x_243) ;  /* 0x00000000000c5947 */ /* 0x000fea0003800000 */
[----:B--2---:R-:W0:Y:S02]  /*60f0*/  LDG.E.U8 R157, desc[UR36][R4.64+0x50] ;  /* 0x00005024049d7981 */ /* 0x004e24000c1e1100 */
[----:B0-----:R-:W-:-:S05]  /*6100*/  PRMT R9, R157, 0x8880, RZ ;  /* 0x000088809d097816 */ /* 0x001fca00000000ff */
[----:B------:R-:W-:-:S07]  /*6110*/  IMAD R22, R9, R156, RZ ;  /* 0x0000009c09167224 */ /* 0x000fce00078e02ff */
.L_x_243:
[----:B------:R-:W-:Y:S05]  /*6120*/  BSYNC B1 ;  /* 0x0000000000017941 */ /* 0x000fea0003800000 */
.L_x_242:
[----:B0-----:R-:W-:Y:S01]  /*6130*/  @!P5 IMAD R9, R64, R155, R22 ;  /* 0x0000009b4009d224 */ /* 0x001fe200078e0216 */
[----:B------:R-:W-:Y:S04]  /*6140*/  BSSY B1, `(.L_x_244) ;  /* 0x0000006000017945 */ /* 0x000fe80003800000 */
[----:B------:R0:W-:Y:S01]  /*6150*/  @!P5 STG.E.U8 desc[UR36][R6.64+0x50], R9 ;  /* 0x000050090600d986 */ /* 0x0001e2000c101124 */
[----:B------:R-:W-:Y:S05]  /*6160*/  @P1 BRA `(.L_x_245) ;  /* 0x00000000000c1947 */ /* 0x000fea0003800000 */
[----:B--2---:R-:W0:Y:S02]  /*6170*/  LDG.E.U8 R157, desc[UR36][R4.64+0x51] ;  /* 0x00005124049d7981 */ /* 0x004e24000c1e1100 */
[----:B0-----:R-:W-:-:S05]  /*6180*/  PRMT R9, R157, 0x8880, RZ ;  /* 0x000088809d097816 */ /* 0x001fca00000000ff */
[----:B------:R-:W-:-:S07]  /*6190*/  IMAD R22, R9, R156, RZ ;  /* 0x0000009c09167224 */ /* 0x000fce00078e02ff */
.L_x_245:
[----:B------:R-:W-:Y:S05]  /*61a0*/  BSYNC B1 ;  /* 0x0000000000017941 */ /* 0x000fea0003800000 */
.L_x_244:
        /* <DEDUP_REMOVED lines=11> */
.L_x_247:
[----:B------:R-:W-:Y:S05]  /*6260*/  BSYNC B1 ;  /* 0x0000000000017941 */ /* 0x000fea0003800000 */
.L_x_246:
[----:B0-----:R-:W-:Y:S01]  /*6270*/  @!P4 IMAD R9, R66, R155, R22 ;  /* 0x0000009b4209c224 */ /* 0x001fe200078e0216 */
[----:B------:R-:W-:Y:S04]  /*6280*/  BSSY B1, `(.L_x_248) ;  /* 0x0000006000017945 */ /* 0x000fe80003800000 */
[----:B------:R0:W-:Y:S01]  /*6290*/  @!P4 STG.E.U8 desc[UR36][R10.64+0x50], R9 ;  /* 0x000050090a00c986 */ /* 0x0001e2000c101124 */
[----:B------:R-:W-:Y:S05]  /*62a0*/  @P3 BRA `(.L_x_249) ;  /* 0x00000000000c3947 */ /* 0x000fea0003800000 */
[----:B--2---:R-:W0:Y:S02]  /*62b0*/  LDG.E.U8 R157, desc[UR36][R12.64+0x51] ;  /* 0x000051240c9d7981 */ /* 0x004e24000c1e1100 */
[----:B0-----:R-:W-:-:S05]  /*62c0*/  PRMT R9, R157, 0x8880, RZ ;  /* 0x000088809d097816 */ /* 0x001fca00000000ff */
[----:B------:R-:W-:-:S07]  /*62d0*/  IMAD R22, R9, R156, RZ ;  /* 0x0000009c09167224 */ /* 0x000fce00078e02ff */
.L_x_249:
[----:B------:R-:W-:Y:S05]  /*62e0*/  BSYNC B1 ;  /* 0x0000000000017941 */ /* 0x000fea0003800000 */
.L_x_248:
[----:B------:R-:W-:Y:S01]  /*62f0*/  @!P3 IMAD R67, R67, R155, R22 ;  /* 0x0000009b4343b224 */ /* 0x000fe200078e0216 */
[----:B------:R-:W-:Y:S04]  /*6300*/  BSSY B1, `(.L_x_250) ;  /* 0x0000006000017945 */ /* 0x000fe80003800000 */
[----:B------:R0:W-:Y:S01]  /*6310*/  @!P3 STG.E.U8 desc[UR36][R10.64+0x51], R67 ;  /* 0x000051430a00b986 */ /* 0x0001e2000c101124 */
[----:B------:R-:W-:Y:S05]  /*6320*/  @P5 BRA `(.L_x_251) ;  /* 0x00000000000c5947 */ /* 0x000fea0003800000 */
[----:B--2---:R-:W0:Y:S02]  /*6330*/  LDG.E.U8 R157, desc[UR36][R4.64+0x58] ;  /* 0x00005824049d7981 */ /* 0x004e24000c1e1100 */
[----:B0-----:R-:W-:-:S05]  /*6340*/  PRMT R9, R157, 0x8880, RZ ;  /* 0x000088809d097816 */ /* 0x001fca00000000ff */
[----:B------:R-:W-:-:S07]  /*6350*/  IMAD R22, R9, R156, RZ ;  /* 0x0000009c09167224 */ /* 0x000fce00078e02ff */
.L_x_251:
[----:B------:R-:W-:Y:S05]  /*6360*/  BSYNC B1 ;  /* 0x0000000000017941 */ /* 0x000fea0003800000 */
.L_x_250:
[----:B0-----:R-:W-:Y:S01]  /*6370*/  @!P5 IMAD R9, R68, R155, R22 ;  /* 0x0000009b4409d224 */ /* 0x001fe200078e0216 */
[----:B------:R-:W-:Y:S04]  /*6380*/  BSSY B1, `(.L_x_252) ;  /* 0x0000006000017945 */ /* 0x000fe80003800000 */
[----:B------:R0:W-:Y:S01]  /*6390*/  @!P5 STG.E.U8 desc[UR36][R6.64+0x58], R9 ;  /* 0x000058090600d986 */ /* 0x0001e2000c101124 */
[----:B------:R-:W-:Y:S05]  /*63a0*/  @P1 BRA `(.L_x_253) ;  /* 0x00000000000c1947 */ /* 0x000fea0003800000 */
[----:B--2---:R-:W0:Y:S02]  /*63b0*/  LDG.E.U8 R157, desc[UR36][R4.64+0x59] ;  /* 0x00005924049d7981 */ /* 0x004e24000c1e1100 */
[----:B0-----:R-:W-:-:S05]  /*63c0*/  PRMT R9, R157, 0x8880, RZ ;  /* 0x000088809d097816 */ /* 0x001fca00000000ff */
[----:B------:R-:W-:-:S07]  /*63d0*/  IMAD R22, R9, R156, RZ ;  /* 0x0000009c09167224 */ /* 0x000fce00078e02ff */
.L_x_253:
[----:B------:R-:W-:Y:S05]  /*63e0*/  BSYNC B1 ;  /* 0x0000000000017941 */ /* 0x000fea0003800000 */
.L_x_252:
        /* <DEDUP_REMOVED lines=11> */
.L_x_255:
[----:B------:R-:W-:Y:S05]  /*64a0*/  BSYNC B1 ;  /* 0x0000000000017941 */ /* 0x000fea0003800000 */
.L_x_254:
[----:B0-----:R-:W-:Y:S01]  /*64b0*/  @!P4 IMAD R9, R70, R155, R22 ;  /* 0x0000009b4609c224 */ /* 0x001fe200078e0216 */
[----:B------:R-:W-:Y:S04]  /*64c0*/  BSSY B1, `(.L_x_256) ;  /* 0x0000006000017945 */ /* 0x000fe80003800000 */
[----:B------:R0:W-:Y:S01]  /*64d0*/  @!P4 STG.E.U8 desc[UR36][R10.64+0x58], R9 ;  /* 0x000058090a00c986 */ /* 0x0001e2000c101124 */
[----:B------:R-:W-:Y:S05]  /*64e0*/  @P3 BRA `(.L_x_257) ;  /* 0x00000000000c3947 */ /* 0x000fea0003800000 */
[----:B--2---:R-:W0:Y:S02]  /*64f0*/  LDG.E.U8 R157, desc[UR36][R12.64+0x59] ;  /* 0x000059240c9d7981 */ /* 0x004e24000c1e1100 */
[----:B0-----:R-:W-:-:S05]  /*6500*/  PRMT R9, R157, 0x8880, RZ ;  /* 0x000088809d097816 */ /* 0x001fca00000000ff */
[----:B------:R-:W-:-:S07]  /*6510*/  IMAD R22, R9, R156, RZ ;  /* 0x0000009c09167224 */ /* 0x000fce00078e02ff */
.L_x_257:
[----:B------:R-:W-:Y:S05]  /*6520*/  BSYNC B1 ;  /* 0x0000000000017941 */ /* 0x000fea0003800000 */
.L_x_256:
[----:B------:R-:W-:Y:S01]  /*6530*/  @!P3 IMAD R71, R71, R155, R22 ;  /* 0x0000009b4747b224 */ /* 0x000fe200078e0216 */
[----:B------:R-:W-:Y:S04]  /*6540*/  BSSY B1, `(.L_x_258) ;  /* 0x0000006000017945 */ /* 0x000fe80003800000 */
[----:B------:R0:W-:Y:S01]  /*6550*/  @!P3 STG.E.U8 desc[UR36][R10.64+0x59], R71 ;  /* 0x000059470a00b986 */ /* 0x0001e2000c101124 */
[----:B------:R-:W-:Y:S05]  /*6560*/  @P5 BRA `(.L_x_259) ;  /* 0x00000000000c5947 */ /* 0x000fea0003800000 */
[----:B--2---:R-:W0:Y:S02]  /*6570*/  LDG.E.U8 R157, desc[UR36][R4.64+0x60] ;  /* 0x00006024049d7981 */ /* 0x004e24000c1e1100 */
[----:B0-----:R-:W-:-:S05]  /*6580*/  PRMT R9, R157, 0x8880, RZ ;  /* 0x000088809d097816 */ /* 0x001fca00000000ff */
[----:B------:R-:W-:-:S07]  /*6590*/  IMAD R22, R9, R156, RZ ;  /* 0x0000009c09167224 */ /* 0x000fce00078e02ff */
.L_x_259:
[----:B------:R-:W-:Y:S05]  /*65a0*/  BSYNC B1 ;  /* 0x0000000000017941 */ /* 0x000fea0003800000 */
.L_x_258:
[----:B0-----:R-:W-:Y:S01]  /*65b0*/  @!P5 IMAD R9, R72, R155, R22 ;  /* 0x0000009b4809d224 */ /* 0x001fe200078e0216 */
[----:B------:R-:W-:Y:S04]  /*65c0*/  BSSY B1, `(.L_x_260) ;  /* 0x0000006000017945 */ /* 0x000fe80003800000 */
[----:B------:R0:W-:Y:S01]  /*65d0*/  @!P5 STG.E.U8 desc[UR36][R6.64+0x60], R9 ;  /* 0x000060090600d986 */ /* 0x0001e2000c101124 */
[----:B------:R-:W-:Y:S05]  /*65e0*/  @P1 BRA `(.L_x_261) ;  /* 0x00000000000c1947 */ /* 0x000fea0003800000 */
[----:B--2---:R-:W0:Y:S02]  /*65f0*/  LDG.E.U8 R157, desc[UR36][R4.64+0x61] ;  /* 0x00006124049d7981 */ /* 0x004e24000c1e1100 */
[----:B0-----:R-:W-:-:S05]  /*6600*/  PRMT R9, R157, 0x8880, RZ ;  /* 0x000088809d097816 */ /* 0x001fca00000000ff */
[----:B------:R-:W-:-:S07]  /*6610*/  IMAD R22, R9, R156, RZ ;  /* 0x0000009c09167224 */ /* 0x000fce00078e02ff */
.L_x_261:
[----:B------:R-:W-:Y:S05]  /*6620*/  BSYNC B1 ;  /* 0x0000000000017941 */ /* 0x000fea0003800000 */
.L_x_260:
        /* <DEDUP_REMOVED lines=11> */
.L_x_263:
[----:B------:R-:W-:Y:S05]  /*66e0*/  BSYNC B1 ;  /* 0x0000000000017941 */ /* 0x000fea0003800000 */
.L_x_262:
[----:B0-----:R-:W-:Y:S01]  /*66f0*/  @!P4 IMAD R9, R74, R155, R22 ;  /* 0x0000009b4a09c224 */ /* 0x001fe200078e0216 */
[----:B------:R-:W-:Y:S04]  /*6700*/  BSSY B1, `(.L_x_264) ;  /* 0x0000006000017945 */ /* 0x000fe80003800000 */
[----:B------:R0:W-:Y:S01]  /*6710*/  @!P4 STG.E.U8 desc[UR36][R10.64+0x60], R9 ;  /* 0x000060090a00c986 */ /* 0x0001e2000c101124 */
[----:B------:R-:W-:Y:S05]  /*6720*/  @P3 BRA `(.L_x_265) ;  /* 0x00000000000c3947 */ /* 0x000fea0003800000 */
[----:B--2---:R-:W0:Y:S02]  /*6730*/  LDG.E.U8 R157, desc[UR36][R12.64+0x61] ;  /* 0x000061240c9d7981 */ /* 0x004e24000c1e1100 */
[----:B0-----:R-:W-:-:S05]  /*6740*/  PRMT R9, R157, 0x8880, RZ ;  /* 0x000088809d097816 */ /* 0x001fca00000000ff */
[----:B------:R-:W-:-:S07]  /*6750*/  IMAD R22, R9, R156, RZ ;  /* 0x0000009c09167224 */ /* 0x000fce00078e02ff */
.L_x_265:
[----:B------:R-:W-:Y:S05]  /*6760*/  BSYNC B1 ;  /* 0x0000000000017941 */ /* 0x000fea0003800000 */
.L_x_264:
[----:B------:R-:W-:Y:S01]  /*6770*/  @!P3 IMAD R75, R75, R155, R22 ;  /* 0x0000009b4b4bb224 */ /* 0x000fe200078e0216 */
[----:B------:R-:W-:Y:S04]  /*6780*/  BSSY B1, `(.L_x_266) ;  /* 0x0000006000017945 */ /* 0x000fe80003800000 */
[----:B------:R0:W-:Y:S01]  /*6790*/  @!P3 STG.E.U8 desc[UR36][R10.64+0x61], R75 ;  /* 0x0000614b0a00b986 */ /* 0x0001e2000c101124 */
[----:B------:R-:W-:Y:S05]  /*67a0*/  @P5 BRA `(.L_x_267) ;  /* 0x00000000000c5947 */ /* 0x000fea0003800000 */
[----:B--2---:R-:W0:Y:S02]  /*67b0*/  LDG.E.U8 R157, desc[UR36][R4.64+0x68] ;  /* 0x00006824049d7981 */ /* 0x004e24000c1e1100 */
[----:B0-----:R-:W-:-:S05]  /*67c0*/  PRMT R9, R157, 0x8880, RZ ;  /* 0x000088809d097816 */ /* 0x001fca00000000ff */
[----:B------:R-:W-:-:S07]  /*67d0*/  IMAD R22, R9, R156, RZ ;  /* 0x0000009c09167224 */ /* 0x000fce00078e02ff */
.L_x_267:
[----:B------:R-:W-:Y:S05]  /*67e0*/  BSYNC B1 ;  /* 0x0000000000017941 */ /* 0x000fea0003800000 */
.L_x_266:
[----:B0-----:R-:W-:Y:S01]  /*67f0*/  @!P5 IMAD R9, R76, R155, R22 ;  /* 0x0000009b4c09d224 */ /* 0x001fe200078e0216 */
[----:B------:R-:W-:Y:S04]  /*6800*/  BSSY B1, `(.L_x_268) ;  /* 0x0000006000017945 */ /* 0x000fe80003800000 */
[----:B------:R0:W-:Y:S01]  /*6810*/  @!P5 STG.E.U8 desc[UR36][R6.64+0x68], R9 ;  /* 0x000068090600d986 */ /* 0x0001e2000c101124 */
[----:B------:R-:W-:Y:S05]  /*6820*/  @P1 BRA `(.L_x_269) ;  /* 0x00000000000c1947 */ /* 0x000fea0003800000 */
[----:B--2---:R-:W0:Y:S02]  /*6830*/  LDG.E.U8 R157, desc[UR36][R4.64+0x69] ;  /* 0x00006924049d7981 */ /* 0x004e24000c1e1100 */
[----:B0-----:R-:W-:-:S05]  /*6840*/  PRMT R9, R157, 0x8880, RZ ;  /* 0x000088809d097816 */ /* 0x001fca00000000ff */
[----:B------:R-:W-:-:S07]  /*6850*/  IMAD R22, R9, R156, RZ ;  /* 0x0000009c09167224 */ /* 0x000fce00078e02ff */
.L_x_269:
[----:B------:R-:W-:Y:S05]  /*6860*/  BSYNC B1 ;  /* 0x0000000000017941 */ /* 0x000fea0003800000 */
.L_x_268:
        /* <DEDUP_REMOVED lines=11> */
.L_x_271:
[----:B------:R-:W-:Y:S05]  /*6920*/  BSYNC B1 ;  /* 0x0000000000017941 */ /* 0x000fea0003800000 */
.L_x_270:
[----:B0-----:R-:W-:Y:S01]  /*6930*/  @!P4 IMAD R9, R78, R155, R22 ;  /* 0x0000009b4e09c224 */ /* 0x001fe200078e0216 */
[----:B------:R-:W-:Y:S04]  /*6940*/  BSSY B1, `(.L_x_272) ;  /* 0x0000006000017945 */ /* 0x000fe80003800000 */
[----:B------:R0:W-:Y:S01]  /*6950*/  @!P4 STG.E.U8 desc[UR36][R10.64+0x68], R9 ;  /* 0x000068090a00c986 */ /* 0x0001e2000c101124 */
[----:B------:R-:W-:Y:S05]  /*6960*/  @P3 BRA `(.L_x_273) ;  /* 0x00000000000c3947 */ /* 0x000fea0003800000 */
[----:B--2---:R-:W0:Y:S02]  /*6970*/  LDG.E.U8 R157, desc[UR36][R12.64+0x69] ;  /* 0x000069240c9d7981 */ /* 0x004e24000c1e1100 */
[----:B0-----:R-:W-:-:S05]  /*6980*/  PRMT R9, R157, 0x8880, RZ ;  /* 0x000088809d097816 */ /* 0x001fca00000000ff */
[----:B------:R-:W-:-:S07]  /*6990*/  IMAD R22, R9, R156, RZ ;  /* 0x0000009c09167224 */ /* 0x000fce00078e02ff */
.L_x_273:
[----:B------:R-:W-:Y:S05]  /*69a0*/  BSYNC B1 ;  /* 0x0000000000017941 */ /* 0x000fea0003800000 */
.L_x_272:
[----:B------:R-:W-:Y:S01]  /*69b0*/  @!P3 IMAD R79, R79, R155, R22 ;  /* 0x0000009b4f4fb224 */ /* 0x000fe200078e0216 */
[----:B------:R-:W-:Y:S04]  /*69c0*/  BSSY B1, `(.L_x_274) ;  /* 0x0000006000017945 */ /* 0x000fe80003800000 */
[----:B------:R0:W-:Y:S01]  /*69d0*/  @!P3 STG.E.U8 desc[UR36][R10.64+0x69], R79 ;  /* 0x0000694f0a00b986 */ /* 0x0001e2000c101124 */
[----:B------:R-:W-:Y:S05]  /*69e0*/  @P5 BRA `(.L_x_275) ;  /* 0x00000000000c5947 */ /* 0x000fea0003800000 */
[----:B--2---:R-:W0:Y:S02]  /*69f0*/  LDG.E.U8 R157, desc[UR36][R4.64+0x70] ;  /* 0x00007024049d7981 */ /* 0x004e24000c1e1100 */
[----:B0-----:R-:W-:-:S05]  /*6a00*/  PRMT R9, R157, 0x8880, RZ ;  /* 0x000088809d097816 */ /* 0x001fca00000000ff */
[----:B------:R-:W-:-:S07]  /*6a10*/  IMAD R22, R9, R156, RZ ;  /* 0x0000009c09167224 */ /* 0x000fce00078e02ff */
.L_x_275:
[----:B------:R-:W-:Y:S05]  /*6a20*/  BSYNC B1 ;  /* 0x0000000000017941 */ /* 0x000fea0003800000 */
.L_x_274:
[----:B0-----:R-:W-:Y:S01]  /*6a30*/  @!P5 IMAD R9, R80, R155, R22 ;  /* 0x0000009b5009d224 */ /* 0x001fe200078e0216 */
[----:B------:R-:W-:Y:S04]  /*6a40*/  BSSY B1, `(.L_x_276) ;  /* 0x0000006000017945 */ /* 0x000fe80003800000 */
[----:B------:R0:W-:Y:S01]  /*6a50*/  @!P5 STG.E.U8 desc[UR36][R6.64+0x70], R9 ;  /* 0x000070090600d986 */ /* 0x0001e2000c101124 */
[----:B------:R-:W-:Y:S05]  /*6a60*/  @P1 BRA `(.L_x_277) ;  /* 0x00000000000c1947 */ /* 0x000fea0003800000 */
[----:B--2---:R-:W0:Y:S02]  /*6a70*/  LDG.E.U8 R157, desc[UR36][R4.64+0x71] ;  /* 0x00007124049d7981 */ /* 0x004e24000c1e1100 */
[----:B0-----:R-:W-:-:S05]  /*6a80*/  PRMT R9, R157, 0x8880, RZ ;  /* 0x000088809d097816 */ /* 0x001fca00000000ff */
[----:B------:R-:W-:-:S07]  /*6a90*/  IMAD R22, R9, R156, RZ ;  /* 0x0000009c09167224 */ /* 0x000fce00078e02ff */
.L_x_277:
[----:B------:R-:W-:Y:S05]  /*6aa0*/  BSYNC B1 ;  /* 0x0000000000017941 */ /* 0x000fea0003800000 */
.L_x_276:
[----:B------:R-:W-:Y:S01]  /*6ab0*/  ISETP.LT.OR P4, PT, R3, 0x71, !P0 ;  /* 0x000000710300780c */ /* 0x000fe20004781670 */
[----:B------:R-:W-:Y:S01]  /*6ac0*/  @!P1 IMAD R81, R81, R155, R22 ;  /* 0x0000009b51519224 */ /* 0x000fe200078e0216 */
[----:B------:R-:W-:Y:S01]  /*6ad0*/  BSSY B1, `(.L_x_278) ;  /* 0x000000a000017945 */ /* 0x000fe20003800000 */
[C---:B------:R-:W-:Y:S02]  /*6ae0*/  ISETP.LT.OR P3, PT, R3.reuse, 0x72, !P0 ;  /* 0x000000720300780c */ /* 0x040fe40004761670 */
        /* <DEDUP_REMOVED lines=8> */
.L_x_279:
[----:B------:R-:W-:Y:S05]  /*6b70*/  BSYNC B1 ;  /* 0x0000000000017941 */ /* 0x000fea0003800000 */
.L_x_278:
[----:B0-----:R-:W-:Y:S01]  /*6b80*/  @!P4 IMAD R9, R82, R155, R22 ;  /* 0x0000009b5209c224 */ /* 0x001fe200078e0216 */
[----:B------:R-:W-:Y:S04]  /*6b90*/  BSSY B1, `(.L_x_280) ;  /* 0x0000006000017945 */ /* 0x000fe80003800000 */
[----:B------:R0:W-:Y:S01]  /*6ba0*/  @!P4 STG.E.U8 desc[UR36][R10.64+0x70], R9 ;  /* 0x000070090a00c986 */ /* 0x0001e2000c101124 */
[----:B------:R-:W-:Y:S05]  /*6bb0*/  @P3 BRA `(.L_x_281) ;  /* 0x00000000000c3947 */ /* 0x000fea0003800000 */
[----:B--2---:R-:W0:Y:S02]  /*6bc0*/  LDG.E.U8 R157, desc[UR36][R12.64+0x71] ;  /* 0x000071240c9d7981 */ /* 0x004e24000c1e1100 */
[----:B0-----:R-:W-:-:S05]  /*6bd0*/  PRMT R9, R157, 0x8880, RZ ;  /* 0x000088809d097816 */ /* 0x001fca00000000ff */
[----:B------:R-:W-:-:S07]  /*6be0*/  IMAD R22, R9, R156, RZ ;  /* 0x0000009c09167224 */ /* 0x000fce00078e02ff */
.L_x_281:
[----:B------:R-:W-:Y:S05]  /*6bf0*/  BSYNC B1 ;  /* 0x0000000000017941 */ /* 0x000fea0003800000 */
.L_x_280:
[----:B------:R-:W-:Y:S01]  /*6c00*/  @!P3 IMAD R83, R83, R155, R22 ;  /* 0x0000009b5353b224 */ /* 0x000fe200078e0216 */
[----:B------:R-:W-:Y:S04]  /*6c10*/  BSSY B1, `(.L_x_282) ;  /* 0x0000006000017945 */ /* 0x000fe80003800000 */
[----:B------:R0:W-:Y:S01]  /*6c20*/  @!P3 STG.E.U8 desc[UR36][R10.64+0x71], R83 ;  /* 0x000071530a00b986 */ /* 0x0001e2000c101124 */
[----:B------:R-:W-:Y:S05]  /*6c30*/  @P1 BRA `(.L_x_283) ;  /* 0x00000000000c1947 */ /* 0x000fea0003800000 */
[----:B--2---:R-:W0:Y:S02]  /*6c40*/  LDG.E.U8 R157, desc[UR36][R4.64+0x78] ;  /* 0x00007824049d7981 */ /* 0x004e24000c1e1100 */
[----:B0-----:R-:W-:-:S05]  /*6c50*/  PRMT R9, R157, 0x8880, RZ ;  /* 0x000088809d097816 */ /* 0x001fca00000000ff */
[----:B------:R-:W-:-:S07]  /*6c60*/  IMAD R22, R9, R156, RZ ;  /* 0x0000009c09167224 */ /* 0x000fce00078e02ff */
.L_x_283:
[----:B------:R-:W-:Y:S05]  /*6c70*/  BSYNC B1 ;  /* 0x0000000000017941 */ /* 0x000fea0003800000 */
.L_x_282:
[----:B0-----:R-:W-:Y:S01]  /*6c80*/  @!P1 IMAD R9, R84, R155, R22 ;  /* 0x0000009b54099224 */ /* 0x001fe200078e0216 */
[----:B------:R-:W-:Y:S04]  /*6c90*/  BSSY B1, `(.L_x_284) ;  /* 0x0000006000017945 */ /* 0x000fe80003800000 */
[----:B------:R0:W-:Y:S01]  /*6ca0*/  @!P1 STG.E.U8 desc[UR36][R6.64+0x78], R9 ;  /* 0x0000780906009986 */ /* 0x0001e2000c101124 */
[----:B------:R-:W-:Y:S05]  /*6cb0*/  @P2 BRA `(.L_x_285) ;  /* 0x00000000000c2947 */ /* 0x000fea0003800000 */
[----:B--2---:R-:W0:Y:S02]  /*6cc0*/  LDG.E.U8 R157, desc[UR36][R4.64+0x79] ;  /* 0x00007924049d7981 */ /* 0x004e24000c1e1100 */
[----:B0-----:R-:W-:-:S05]  /*6cd0*/  PRMT R9, R157, 0x8880, RZ ;  /* 0x000088809d097816 */ /* 0x001fca00000000ff */
[----:B------:R-:W-:-:S07]  /*6ce0*/  IMAD R22, R9, R156, RZ ;  /* 0x0000009c09167224 */ /* 0x000fce00078e02ff */
.L_x_285:
[----:B------:R-:W-:Y:S05]  /*6cf0*/  BSYNC B1 ;  /* 0x0000000000017941 */ /* 0x000fea0003800000 */
.L_x_284:
[----:B------:R-:W-:Y:S01]  /*6d00*/  @!P2 IMAD R85, R85, R155, R22 ;  /* 0x0000009b5555a224 */ /* 0x000fe200078e0216 */
[----:B------:R-:W-:Y:S04]  /*6d10*/  BSSY B1, `(.L_x_286) ;  /* 0x0000006000017945 */ /* 0x000fe80003800000 */
[----:B------:R0:W-:Y:S01]  /*6d20*/  @!P2 STG.E.U8 desc[UR36][R6.64+0x79], R85 ;  /* 0x000079550600a986 */ /* 0x0001e2000c101124 */
[----:B------:R-:W-:Y:S05]  /*6d30*/  @P5 BRA `(.L_x_287) ;  /* 0x00000000000c5947 */ /* 0x000fea0003800000 */
[----:B--2---:R-:W2:Y:S02]  /*6d40*/  LDG.E.U8 R157, desc[UR36][R12.64+0x78] ;  /* 0x000078240c9d7981 */ /* 0x004ea4000c1e1100 */
[----:B--2---:R-:W-:-:S05]  /*6d50*/  PRMT R5, R157, 0x8880, RZ ;  /* 0x000088809d057816 */ /* 0x004fca00000000ff */
[----:B------:R-:W-:-:S07]  /*6d60*/  IMAD R22, R5, R156, RZ ;  /* 0x0000009c05167224 */ /* 0x000fce00078e02ff */
.L_x_287:
[----:B------:R-:W-:Y:S05]  /*6d70*/  BSYNC B1 ;  /* 0x0000000000017941 */ /* 0x000fea0003800000 */
.L_x_286:
[----:B------:R-:W-:Y:S01]  /*6d80*/  @!P5 IMAD R5, R86, R155, R22 ;  /* 0x0000009b5605d224 */ /* 0x000fe200078e0216 */
[----:B------:R-:W-:Y:S01]  /*6d90*/  ISETP.LT.OR P0, PT, R3, 0x7a, !P0 ;  /* 0x0000007a0300780c */ /* 0x000fe20004701670 */
[----:B------:R-:W-:Y:S03]  /*6da0*/  BSSY B1, `(.L_x_288) ;  /* 0x0000006000017945 */ /* 0x000fe60003800000 */
[----:B------:R0:W-:Y:S09]  /*6db0*/  @!P5 STG.E.U8 desc[UR36][R10.64+0x78], R5 ;  /* 0x000078050a00d986 */ /* 0x0001f2000c101124 */
[----:B------:R-:W-:Y:S05]  /*6dc0*/  @P0 BRA `(.L_x_289) ;  /* 0x00000000000c0947 */ /* 0x000fea0003800000 */
[----:B--2---:R-:W2:Y:S02]  /*6dd0*/  LDG.E.U8 R157, desc[UR36][R12.64+0x79] ;  /* 0x000079240c9d7981 */ /* 0x004ea4000c1e1100 */
[----:B--2---:R-:W-:-:S05]  /*6de0*/  PRMT R3, R157, 0x8880, RZ ;  /* 0x000088809d037816 */ /* 0x004fca00000000ff */
[----:B------:R-:W-:-:S07]  /*6df0*/  IMAD R22, R3, R156, RZ ;  /* 0x0000009c03167224 */ /* 0x000fce00078e02ff */
.L_x_289:
[----:B------:R-:W-:Y:S05]  /*6e00*/  BSYNC B1 ;  /* 0x0000000000017941 */ /* 0x000fea0003800000 */
.L_x_288:
[----:B------:R-:W-:Y:S01]  /*6e10*/  IMAD R87, R87, R155, R22 ;  /* 0x0000009b57577224 */ /* 0x000fe200078e0216 */
[----:B------:R-:W-:Y:S06]  /*6e20*/  @P0 BRA `(.L_x_290) ;  /* 0x0000001800180947 */ /* 0x000fec0003800000 */
[----:B------:R0:W-:Y:S01]  /*6e30*/  STG.E.U8 desc[UR36][R10.64+0x79], R87 ;  /* 0x000079570a007986 */ /* 0x0001e2000c101124 */
[----:B------:R-:W-:Y:S05]  /*6e40*/  BRA `(.L_x_290) ;  /* 0x0000001800107947 */ /* 0x000fea0003800000 */
.L_x_33:
[C---:B------:R-:W-:Y:S02]  /*6e50*/  ISETP.GE.AND P2, PT, R0.reuse, 0x1, PT ;  /* 0x000000010000780c */ /* 0x040fe40003f46270 */
[----:B------:R-:W-:Y:S02]  /*6e60*/  ISETP.GE.AND P0, PT, R0, 0x9, PT ;  /* 0x000000090000780c */ /* 0x000fe40003f06270 */
[C---:B------:R-:W-:Y:S02]  /*6e70*/  ISETP.LT.OR P3, PT, R3.reuse, 0x1, !P2 ;  /* 0x000000010300780c */ /* 0x040fe40005761670 */
[C---:B------:R-:W-:Y:S02]  /*6e80*/  ISETP.LT.OR P5, PT, R3.reuse, 0x2, !P2 ;  /* 0x000000020300780c */ /* 0x040fe400057a1670 */
[C---:B------:R-:W-:Y:S02]  /*6e90*/  ISETP.LT.OR P1, PT, R3.reuse, 0x1, !P0 ;  /* 0x000000010300780c */ /* 0x040fe40004721670 */
[----:B------:R-:W-:-:S07]  /*6ea0*/  ISETP.LT.OR P4, PT, R3, 0x2, !P0 ;  /* 0x000000020300780c */ /* 0x000fce0004781670 */
[-C--:B------:R-:W-:Y:S02]  /*6eb0*/  @!P3 IMAD R5, R88, R155.reuse, RZ ;  /* 0x0000009b5805b224 */ /* 0x080fe400078e02ff */
[-C--:B------:R-:W-:Y:S02]  /*6ec0*/  @!P5 IMAD R89, R89, R155.reuse, RZ ;  /* 0x0000009b5959d224 */ /* 0x080fe400078e02ff */
[-C--:B------:R-:W-:Y:S01]  /*6ed0*/  @!P1 IMAD R13, R90, R155.reuse, RZ ;  /* 0x0000009b5a0d9224 */ /* 0x080fe200078e02ff */
[----:B------:R0:W-:Y:S01]  /*6ee0*/  @!P3 STG.E.U8 desc[UR36][R160.64], R5 ;  /* 0x00000005a000b986 */ /* 0x0001e2000c101124 */
[----:B------:R-:W-:Y:S01]  /*6ef0*/  ISETP.LT.OR P3, PT, R3, 0x9, !P2 ;  /* 0x000000090300780c */ /* 0x000fe20005761670 */
[----:B------:R-:W-:Y:S02]  /*6f00*/  @!P4 IMAD R91, R91, R155, RZ ;  /* 0x0000009b5b5bc224 */ /* 0x000fe400078e02ff */
[----:B------:R-:W-:Y:S01]  /*6f10*/  @!P5 STG.E.U8 desc[UR36][R160.64+0x1], R89 ;  /* 0x00000159a000d986 */ /* 0x000fe2000c101124 */
[----:B------:R-:W-:-:S03]  /*6f20*/  ISETP.LT.OR P5, PT, R3, 0xa, !P2 ;  /* 0x0000000a0300780c */ /* 0x000fc600057a1670 */
[----:B------:R1:W-:Y:S01]  /*6f30*/  @!P1 STG.E.U8 desc[UR36][R8.64], R13 ;  /* 0x0000000d08009986 */ /* 0x0003e2000c101124 */
[----:B------:R-:W-:-:S03]  /*6f40*/  ISETP.LT.OR P1, PT, R3, 0x9, !P0 ;  /* 0x000000090300780c */ /* 0x000fc60004721670 */
[----:B------:R-:W-:Y:S01]  /*6f50*/  @!P4 STG.E.U8 desc[UR36][R8.64+0x1], R91 ;  /* 0x0000015b0800c986 */ /* 0x000fe2000c101124 */
[----:B------:R-:W-:Y:S01]  /*6f60*/  ISETP.LT.OR P4, PT, R3, 0xa, !P0 ;  /* 0x0000000a0300780c */ /* 0x000fe20004781670 */
[----:B------:R-:W-:-:S04]  /*6f70*/  @!P3 IMAD R15, R92, R155, RZ ;  /* 0x0000009b5c0fb224 */ /* 0x000fc800078e02ff */
[-C--:B------:R-:W-:Y:S01]  /*6f80*/  @!P5 IMAD R93, R93, R155.reuse, RZ ;  /* 0x0000009b5d5dd224 */ /* 0x080fe200078e02ff */
[----:B------:R3:W-:Y:S01]  /*6f90*/  @!P3 STG.E.U8 desc[UR36][R160.64+0x8], R15 ;  /* 0x0000080fa000b986 */ /* 0x0007e2000c101124 */
[C---:B------:R-:W-:Y:S02]  /*6fa0*/  ISETP.LT.OR P3, PT, R3.reuse, 0x11, !P2 ;  /* 0x000000110300780c */ /* 0x040fe40005761670 */
[-C--:B0-----:R-:W-:Y:S01]  /*6fb0*/  @!P1 IMAD R5, R94, R155.reuse, RZ ;  /* 0x0000009b5e059224 */ /* 0x081fe200078e02ff */
[----:B------:R-:W-:Y:S01]  /*6fc0*/  @!P5 STG.E.U8 desc[UR36][R160.64+0x9], R93 ;  /* 0x0000095da000d986 */ /* 0x000fe2000c101124 */
[----:B------:R-:W-:Y:S02]  /*6fd0*/  ISETP.LT.OR P5, PT, R3, 0x12, !P2 ;  /* 0x000000120300780c */ /* 0x000fe400057a1670 */
[----:B------:R-:W-:Y:S01]  /*6fe0*/  @!P4 IMAD R95, R95, R155, RZ ;  /* 0x0000009b5f5fc224 */ /* 0x000fe200078e02ff */
[----:B------:R0:W-:Y:S01]  /*6ff0*/  @!P1 STG.E.U8 desc[UR36][R8.64+0x8], R5 ;  /* 0x0000080508009986 */ /* 0x0001e2000c101124 */
[----:B------:R-:W-:-:S03]  /*7000*/  ISETP.LT.OR P1, PT, R3, 0x11, !P0 ;  /* 0x000000110300780c */ /* 0x000fc60004721670 */
[----:B------:R-:W-:Y:S01]  /*7010*/  @!P4 STG.E.U8 desc[UR36][R8.64+0x9], R95 ;  /* 0x0000095f0800c986 */ /* 0x000fe2000c101124 */
[----:B------:R-:W-:Y:S01]  /*7020*/  ISETP.LT.OR P4, PT, R3, 0x12, !P0 ;  /* 0x000000120300780c */ /* 0x000fe20004781670 */
[----:B-1----:R-:W-:-:S04]  /*7030*/  @!P3 IMAD R13, R96, R155, RZ ;  /* 0x0000009b600db224 */ /* 0x002fc800078e02ff */
[-C--:B------:R-:W-:Y:S01]  /*7040*/  @!P5 IMAD R97, R97, R155.reuse, RZ ;  /* 0x0000009b6161d224 */ /* 0x080fe200078e02ff */
[----:B------:R1:W-:Y:S01]  /*7050*/  @!P3 STG.E.U8 desc[UR36][R160.64+0x10], R13 ;  /* 0x0000100da000b986 */ /* 0x0003e2000c101124 */
[C---:B------:R-:W-:Y:S02]  /*7060*/  ISETP.LT.OR P3, PT, R3.reuse, 0x19, !P2 ;  /* 0x000000190300780c */ /* 0x040fe40005761670 */
[-C--:B---3--:R-:W-:Y:S01]  /*7070*/  @!P1 IMAD R15, R98, R155.reuse, RZ ;  /* 0x0000009b620f9224 */ /* 0x088fe200078e02ff */
[----:B------:R-:W-:Y:S01]  /*7080*/  @!P5 STG.E.U8 desc[UR36][R160.64+0x11], R97 ;  /* 0x00001161a000d986 */ /* 0x000fe2000c101124 */
[----:B------:R-:W-:Y:S02]  /*7090*/  ISETP.LT.OR P5, PT, R3, 0x1a, !P2 ;  /* 0x0000001a0300780c */ /* 0x000fe400057a1670 */
[----:B------:R-:W-:Y:S01]  /*70a0*/  @!P4 IMAD R99, R99, R155, RZ ;  /* 0x0000009b6363c224 */ /* 0x000fe200078e02ff */
[----:B------:R3:W-:Y:S01]  /*70b0*/  @!P1 STG.E.U8 desc[UR36][R8.64+0x10], R15 ;  /* 0x0000100f08009986 */ /* 0x0007e2000c101124 */
[----:B------:R-:W-:-:S03]  /*70c0*/  ISETP.LT.OR P1, PT, R3, 0x19, !P0 ;  /* 0x000000190300780c */ /* 0x000fc60004721670 */
[----:B------:R-:W-:Y:S01]  /*70d0*/  @!P4 STG.E.U8 desc[UR36][R8.64+0x11], R99 ;  /* 0x000011630800c986 */ /* 0x000fe2000c101124 */
[----:B------:R-:W-:Y:S01]  /*70e0*/  ISETP.LT.OR P4, PT, R3, 0x1a, !P0 ;  /* 0x0000001a0300780c */ /* 0x000fe20004781670 */
[----:B0-----:R-:W-:-:S04]  /*70f0*/  @!P3 IMAD R5, R100, R155, RZ ;  /* 0x0000009b6405b224 */ /* 0x001fc800078e02ff */
[-C--:B------:R-:W-:Y:S01]  /*7100*/  @!P5 IMAD R101, R101, R155.reuse, RZ ;  /* 0x0000009b6565d224 */ /* 0x080fe200078e02ff */
[----:B------:R0:W-:Y:S01]  /*7110*/  @!P3 STG.E.U8 desc[UR36][R160.64+0x18], R5 ;  /* 0x00001805a000b986 */ /* 0x0001e2000c101124 */
[C---:B------:R-:W-:Y:S02]  /*7120*/  ISETP.LT.OR P3, PT, R3.reuse, 0x21, !P2 ;  /* 0x000000210300780c */ /* 0x040fe40005761670 */
[-C--:B-1----:R-:W-:Y:S01]  /*7130*/  @!P1 IMAD R13, R102, R155.reuse, RZ ;  /* 0x0000009b660d9224 */ /* 0x082fe200078e02ff */
[----:B------:R-:W-:Y:S01]  /*7140*/  @!P5 STG.E.U8 desc[UR36][R160.64+0x19], R101 ;  /* 0x00001965a000d986 */ /* 0x000fe2000c101124 */
[----:B------:R-:W-:Y:S02]  /*7150*/  ISETP.LT.OR P5, PT, R3, 0x22, !P2 ;  /* 0x000000220300780c */ /* 0x000fe400057a1670 */
[----:B------:R-:W-:Y:S01]  /*7160*/  @!P4 IMAD R103, R103, R155, RZ ;  /* 0x0000009b6767c224 */ /* 0x000fe200078e02ff */
[----:B------:R1:W-:Y:S01]  /*7170*/  @!P1 STG.E.U8 desc[UR36][R8.64+0x18], R13 ;  /* 0x0000180d08009986 */ /* 0x0003e2000c101124 */
[----:B------:R-:W-:-:S03]  /*7180*/  ISETP.LT.OR P1, PT, R3, 0x21, !P0 ;  /* 0x000000210300780c */ /* 0x000fc60004721670 */
[----:B------:R-:W-:Y:S01]  /*7190*/  @!P4 STG.E.U8 desc[UR36][R8.64+0x19], R103 ;  /* 0x000019670800c986 */ /* 0x000fe2000c101124 */
[----:B------:R-:W-:Y:S01]  /*71a0*/  ISETP.LT.OR P4, PT, R3, 0x22, !P0 ;  /* 0x000000220300780c */ /* 0x000fe20004781670 */
[----:B---3--:R-:W-:-:S04]  /*71b0*/  @!P3 IMAD R15, R104, R155, RZ ;  /* 0x0000009b680fb224 */ /* 0x008fc800078e02ff */
        /* <DEDUP_REMOVED lines=128> */
[----:B------:R-:W-:-:S02]  /*79c0*/  ISETP.GE.AND P1, PT, R0, 0x81, PT ;  /* 0x000000810000780c */ /* 0x000fc40003f26270 */
[C---:B------:R-:W-:Y:S01]  /*79d0*/  ISETP.LT.OR P5, PT, R3.reuse, 0x79, !P0 ;  /* 0x000000790300780c */ /* 0x040fe200047a1670 */
[----:B------:R-:W-:Y:S01]  /*79e0*/  @!P4 STG.E.U8 desc[UR36][R8.64+0x71], R147 ;  /* 0x000071930800c986 */ /* 0x000fe2000c101124 */
[C---:B------:R-:W-:Y:S01]  /*79f0*/  ISETP.LT.OR P0, PT, R3.reuse, 0x7a, !P0 ;  /* 0x0000007a0300780c */ /* 0x040fe20004701670 */
[----:B0-----:R-:W-:Y:S01]  /*7a00*/  @!P3 IMAD R5, R148, R155, RZ ;  /* 0x0000009b9405b224 */ /* 0x001fe200078e02ff */
[----:B------:R-:W-:-:S03]  /*7a10*/  ISETP.LT.OR P4, PT, R3, 0x1, !P1 ;  /* 0x000000010300780c */ /* 0x000fc60004f81670 */
[----:B------:R-:W-:Y:S01]  /*7a20*/  @!P2 IMAD R149, R149, R155, RZ ;  /* 0x0000009b9595a224 */ /* 0x000fe200078e02ff */
[----:B------:R0:W-:Y:S01]  /*7a30*/  @!P3 STG.E.U8 desc[UR36][R160.64+0x78], R5 ;  /* 0x00007805a000b986 */ /* 0x0001e2000c101124 */
[----:B------:R-:W-:-:S03]  /*7a40*/  ISETP.LT.OR P3, PT, R3, 0x2, !P1 ;  /* 0x000000020300780c */ /* 0x000fc60004f61670 */
[----:B------:R-:W-:Y:S01]  /*7a50*/  @!P2 STG.E.U8 desc[UR36][R160.64+0x79], R149 ;  /* 0x00007995a000a986 */ /* 0x000fe2000c101124 */
[-C--:B-1----:R-:W-:Y:S01]  /*7a60*/  @!P5 IMAD R13, R150, R155.reuse, RZ ;  /* 0x0000009b960dd224 */ /* 0x082fe200078e02ff */
[----:B------:R-:W-:Y:S01]  /*7a70*/  ISETP.GE.AND P2, PT, R0, 0x89, PT ;  /* 0x000000890000780c */ /* 0x000fe20003f46270 */
[-C--:B------:R-:W-:Y:S02]  /*7a80*/  @!P0 IMAD R151, R151, R155.reuse, RZ ;  /* 0x0000009b97978224 */ /* 0x080fe400078e02ff */
[----:B---3--:R-:W-:Y:S01]  /*7a90*/  @!P4 IMAD R15, R24, R155, RZ ;  /* 0x0000009b180fc224 */ /* 0x008fe200078e02ff */
[----:B------:R1:W-:Y:S01]  /*7aa0*/  @!P5 STG.E.U8 desc[UR36][R8.64+0x78], R13 ;  /* 0x0000780d0800d986 */ /* 0x0003e2000c101124 */
[----:B------:R-:W-:-:S03]  /*7ab0*/  ISETP.LT.OR P5, PT, R3, 0x1, !P2 ;  /* 0x000000010300780c */ /* 0x000fc600057a1670 */
[----:B------:R-:W-:Y:S01]  /*7ac0*/  @!P3 IMAD R25, R25, R155, RZ ;  /* 0x0000009b1919b224 */ /* 0x000fe200078e02ff */
[----:B------:R-:W-:Y:S01]  /*7ad0*/  @!P0 STG.E.U8 desc[UR36][R8.64+0x79], R151 ;  /* 0x0000799708008986 */ /* 0x000fe2000c101124 */
[----:B------:R-:W-:-:S03]  /*7ae0*/  ISETP.LT.OR P0, PT, R3, 0x2, !P2 ;  /* 0x000000020300780c */ /* 0x000fc60005701670 */
[----:B------:R-:W-:Y:S01]  /*7af0*/  @!P4 STG.E.U8 desc[UR36][R6.64], R15 ;  /* 0x0000000f0600c986 */ /* 0x000fe2000c101124 */
        /* <DEDUP_REMOVED lines=19> */
[-C--:B------:R-:W-:Y:S01]  /*7c30*/  @!P4 IMAD R9, R32, R155.reuse, RZ ;  /* 0x0000009b2009c224 */ /* 0x080fe200078e02ff */
        /* <DEDUP_REMOVED lines=127> */
[----:B-1----:R-:W-:-:S04]  /*8430*/  @!P5 IMAD R13, R74, R155, RZ ;  /* 0x0000009b4a0dd224 */ /* 0x002fc800078e02ff */
        /* <DEDUP_REMOVED lines=12> */
[----:B------:R-:W-:-:S04]  /*8500*/  @!P0 IMAD R9, R78, R155, RZ ;  /* 0x0000009b4e098224 */ /* 0x000fc800078e02ff */
[-C--:B------:R-:W-:Y:S01]  /*8510*/  @!P4 IMAD R79, R79, R155.reuse, RZ ;  /* 0x0000009b4f4fc224 */ /* 0x080fe200078e02ff */
[----:B------:R1:W-:Y:S01]  /*8520*/  @!P0 STG.E.U8 desc[UR36][R10.64+0x68], R9 ;  /* 0x000068090a008986 */ /* 0x0003e2000c101124 */
[----:B------:R-:W-:Y:S02]  /*8530*/  ISETP.LT.OR P0, PT, R3, 0x71, !P2 ;  /* 0x000000710300780c */ /* 0x000fe40005701670 */
[----:B------:R-:W-:Y:S01]  /*8540*/  @!P3 IMAD R81, R81, R155, RZ ;  /* 0x0000009b5151b224 */ /* 0x000fe200078e02ff */
[----:B------:R3:W-:Y:S01]  /*8550*/  @!P4 STG.E.U8 desc[UR36][R10.64+0x69], R79 ;  /* 0x0000694f0a00c986 */ /* 0x0007e2000c101124 */
[----:B------:R-:W-:-:S03]  /*8560*/  ISETP.LT.OR P4, PT, R3, 0x72, !P2 ;  /* 0x000000720300780c */ /* 0x000fc60005781670 */
[----:B------:R3:W-:Y:S01]  /*8570*/  @!P3 STG.E.U8 desc[UR36][R6.64+0x71], R81 ;  /* 0x000071510600b986 */ /* 0x0007e2000c101124 */
[C---:B------:R-:W-:Y:S02]  /*8580*/  ISETP.LT.OR P3, PT, R3.reuse, 0x79, !P1 ;  /* 0x000000790300780c */ /* 0x040fe40004f61670 */
[C---:B------:R-:W-:Y:S01]  /*8590*/  ISETP.LT.OR P1, PT, R3.reuse, 0x7a, !P1 ;  /* 0x0000007a0300780c */ /* 0x040fe20004f21670 */
[----:B------:R3:W-:Y:S01]  /*85a0*/  @!P5 STG.E.U8 desc[UR36][R6.64+0x70], R13 ;  /* 0x0000700d0600d986 */ /* 0x0007e2000c101124 */
[C---:B------:R-:W-:Y:S02]  /*85b0*/  ISETP.LT.OR P5, PT, R3.reuse, 0x79, !P2 ;  /* 0x000000790300780c */ /* 0x040fe400057a1670 */
[----:B------:R-:W-:Y:S01]  /*85c0*/  ISETP.LT.OR P2, PT, R3, 0x7a, !P2 ;  /* 0x0000007a0300780c */ /* 0x000fe20005741670 */
[-C--:B------:R-:W-:Y:S02]  /*85d0*/  @!P0 IMAD R3, R82, R155.reuse, RZ ;  /* 0x0000009b52038224 */ /* 0x080fe400078e02ff */
[----:B------:R-:W-:-:S03]  /*85e0*/  @!P4 IMAD R83, R83, R155, RZ ;  /* 0x0000009b5353c224 */ /* 0x000fc600078e02ff */
[----:B------:R3:W-:Y:S01]  /*85f0*/  @!P0 STG.E.U8 desc[UR36][R10.64+0x70], R3 ;  /* 0x000070030a008986 */ /* 0x0007e2000c101124 */
[-C--:B0-----:R-:W-:Y:S02]  /*8600*/  @!P3 IMAD R5, R84, R155.reuse, RZ ;  /* 0x0000009b5405b224 */ /* 0x081fe400078e02ff */
[-C--:B------:R-:W-:Y:S01]  /*8610*/  @!P1 IMAD R85, R85, R155.reuse, RZ ;  /* 0x0000009b55559224 */ /* 0x080fe200078e02ff */
[----:B------:R3:W-:Y:S01]  /*8620*/  @!P4 STG.E.U8 desc[UR36][R10.64+0x71], R83 ;  /* 0x000071530a00c986 */ /* 0x0007e2000c101124 */
[-C--:B-1----:R-:W-:Y:S02]  /*8630*/  @!P5 IMAD R9, R86, R155.reuse, RZ ;  /* 0x0000009b5609d224 */ /* 0x082fe400078e02ff */
[----:B------:R-:W-:Y:S01]  /*8640*/  @!P2 IMAD R87, R87, R155, RZ ;  /* 0x0000009b5757a224 */ /* 0x000fe200078e02ff */
[----:B------:R3:W-:Y:S04]  /*8650*/  @!P3 STG.E.U8 desc[UR36][R6.64+0x78], R5 ;  /* 0x000078050600b986 */ /* 0x0007e8000c101124 */
[----:B------:R3:W-:Y:S04]  /*8660*/  @!P1 STG.E.U8 desc[UR36][R6.64+0x79], R85 ;  /* 0x0000795506009986 */ /* 0x0007e8000c101124 */
[----:B------:R3:W-:Y:S04]  /*8670*/  @!P5 STG.E.U8 desc[UR36][R10.64+0x78], R9 ;  /* 0x000078090a00d986 */ /* 0x0007e8000c101124 */
[----:B------:R3:W-:Y:S02]  /*8680*/  @!P2 STG.E.U8 desc[UR36][R10.64+0x79], R87 ;  /* 0x000079570a00a986 */ /* 0x0007e4000c101124 */
.L_x_290:
[----:B------:R-:W-:Y:S05]  /*8690*/  BSYNC B0 ;  /* 0x0000000000007941 */ /* 0x000fea0003800000 */
.L_x_32:
[----:B------:R-:W-:Y:S01]  /*86a0*/  ULDC UR4, c[0x0][0xc] ;  /* 0x0000030000047ab9 */ /* 0x000fe20000000800 */
[----:B------:R-:W-:Y:S01]  /*86b0*/  ULDC UR5, c[0x0][0x10] ;  /* 0x0000040000057ab9 */ /* 0x000fe20000000800 */
[----:B---3--:R-:W3:Y:S01]  /*86c0*/  LDC R3, c[0x0][0x14] ;  /* 0x00000500ff037b82 */ /* 0x008ee20000000800 */
[----:B------:R-:W-:Y:S01]  /*86d0*/  UIMAD.WIDE.U32 UR4, UR4, UR5, URZ ;  /* 0x00000005040472a5 */ /* 0x000fe2000f8e003f */
[----:B------:R-:W-:Y:S01]  /*86e0*/  PRMT R0, RZ, 0x7610, R0 ;  /* 0x00007610ff007816 */ /* 0x000fe20000000000 */
[----:B------:R-:W-:Y:S02]  /*86f0*/  IMAD.MOV.U32 R153, RZ, RZ, -0x1 ;  /* 0xffffffffff997424 */ /* 0x000fe400078e00ff */
[----:B------:R-:W-:Y:S02]  /*8700*/  IMAD.MOV.U32 R22, RZ, RZ, -0x1 ;  /* 0xffffffffff167424 */ /* 0x000fe400078e00ff */
[----:B---3--:R-:W-:-:S04]  /*8710*/  IMAD.WIDE.U32 R16, R3, UR4, R16 ;  /* 0x0000000403107c25 */ /* 0x008fc8000f8e0010 */
[----:B------:R-:W-:Y:S01]  /*8720*/  IMAD R3, R3, UR5, RZ ;  /* 0x0000000503037c24 */ /* 0x000fe2000f8e02ff */
[----:B------:R-:W-:Y:S02]  /*8730*/  ULDC.64 UR4, c[0x0][0x650] ;  /* 0x0001940000047ab9 */ /* 0x000fe40000000a00 */
[----:B------:R-:W-:Y:S01]  /*8740*/  ISETP.GE.U32.AND P0, PT, R16, UR4, PT ;  /* 0x0000000410007c0c */ /* 0x000fe2000bf06070 */
[----:B------:R-:W-:-:S05]  /*8750*/  IMAD.IADD R17, R17, 0x1, R3 ;  /* 0x0000000111117824 */ /* 0x000fca00078e0203 */
[----:B------:R-:W-:-:S13]  /*8760*/  ISETP.GE.U32.AND.EX P0, PT, R17, UR5, PT, P0 ;  /* 0x0000000511007c0c */ /* 0x000fda000bf06100 */
[----:B------:R-:W-:Y:S05]  /*8770*/  @P0 BRA `(.L_x_291) ;  /* 0x0000000400640947 */ /* 0x000fea0003800000 */
[----:B------:R-:W3:Y:S01]  /*8780*/  S2R R12, SR_CTAID.X ;  /* 0x00000000000c7919 */ /* 0x000ee20000002500 */
[----:B0-----:R-:W0:Y:S01]  /*8790*/  LDC.64 R10, c[0x0][0x628] ;  /* 0x00018a00ff0a7b82 */ /* 0x001e220000000a00 */
[----:B------:R-:W-:Y:S01]  /*87a0*/  ULDC UR4, c[0x0][0x150] ;  /* 0x0000540000047ab9 */ /* 0x000fe20000000800 */
[----:B------:R-:W-:Y:S01]  /*87b0*/  IMAD.MOV.U32 R8, RZ, RZ, R16 ;  /* 0x000000ffff087224 */ /* 0x000fe200078e0010 */
[----:B------:R-:W0:Y:S01]  /*87c0*/  S2R R24, SR_CTAID.Y ;  /* 0x0000000000187919 */ /* 0x000e220000002600 */
[----:B------:R-:W-:-:S04]  /*87d0*/  IMAD.MOV.U32 R9, RZ, RZ, R17 ;  /* 0x000000ffff097224 */ /* 0x000fc800078e0011 */
[----:B------:R-:W1:Y:S08]  /*87e0*/  LDC R21, c[0x0][0x144] ;  /* 0x00005100ff157b82 */ /* 0x000e700000000800 */
[----:B------:R-:W1:Y:S08]  /*87f0*/  LDC R0, c[0x0][0x630] ;  /* 0x00018c00ff007b82 */ /* 0x000e700000000800 */
[----:B------:R-:W1:Y:S01]  /*8800*/  LDC.64 R14, c[0x0][0x620] ;  /* 0x00018800ff0e7b82 */ /* 0x000e620000000a00 */
[----:B0-----:R-:W-:-:S04]  /*8810*/  ISETP.NE.U32.AND P0, PT, R10, RZ, PT ;  /* 0x000000ff0a00720c */ /* 0x001fc80003f05070 */
[----:B------:R-:W-:Y:S02]  /*8820*/  ISETP.NE.AND.EX P0, PT, R11, RZ, PT, P0 ;  /* 0x000000ff0b00720c */ /* 0x000fe40003f05300 */
[----:B---3--:R-:W-:-:S05]  /*8830*/  I2FP.F32.U32 R3, R12 ;  /* 0x0000000c00037245 */ /* 0x008fca0000201000 */
[----:B------:R-:W-:-:S04]  /*8840*/  FMUL R3, R3, UR4 ;  /* 0x0000000403037c20 */ /* 0x000fc80008400000 */
[----:B------:R0:W3:Y:S02]  /*8850*/  F2I.U32.TRUNC.NTZ R20, R3 ;  /* 0x0000000300147305 */ /* 0x0000e4000020f000 */
[----:B------:R-:W-:Y:S05]  /*8860*/  @!P0 BRA `(.L_x_292) ;  /* 0x0000000000288947 */ /* 0x000fea0003800000 */
[----:B0-----:R-:W0:Y:S02]  /*8870*/  LDC R3, c[0x0][0x634] ;  /* 0x00018d00ff037b82 */ /* 0x001e240000000800 */
        /* <DEDUP_REMOVED lines=9> */
.L_x_292:
[----:B------:R-:W2:Y:S01]  /*8910*/  LDC.64 R28, c[0x0][0x640] ;  /* 0x00019000ff1c7b82 */ /* 0x000ea20000000a00 */
[-CC-:B-1----:R-:W-:Y:S01]  /*8920*/  SHF.R.U64 R22, R8, R0.reuse, R9.reuse ;  /* 0x0000000008167219 */ /* 0x182fe20000001209 */
[----:B---3--:R-:W-:Y:S01]  /*8930*/  IMAD.MOV R20, RZ, RZ, -R20 ;  /* 0x000000ffff147224 */ /* 0x008fe200078e0a14 */
[----:B------:R-:W-:Y:S01]  /*8940*/  SHF.R.U32.HI R0, RZ, R0, R9 ;  /* 0x00000000ff007219 */ /* 0x000fe20000011609 */
[----:B------:R-:W-:Y:S01]  /*8950*/  ULDC UR4, c[0x0][0x154] ;  /* 0x0000550000047ab9 */ /* 0x000fe20000000800 */
[----:B0-----:R-:W-:Y:S01]  /*8960*/  IADD3 R3, P0, RZ, -R22, RZ ;  /* 0x80000016ff037210 */ /* 0x001fe20007f1e0ff */
[----:B------:R-:W-:Y:S02]  /*8970*/  IMAD R21, R21, R20, R12 ;  /* 0x0000001415157224 */ /* 0x000fe400078e020c */
[----:B------:R-:W0:Y:S01]  /*8980*/  LDC R6, c[0x0][0x618] ;  /* 0x00018600ff067b82 */ /* 0x000e220000000800 */
[----:B------:R-:W-:Y:S02]  /*8990*/  IMAD.MOV.U32 R7, RZ, RZ, 0x1 ;  /* 0x00000001ff077424 */ /* 0x000fe400078e00ff */
[----:B------:R-:W-:-:S04]  /*89a0*/  IMAD.X R5, RZ, RZ, ~R0, P0 ;  /* 0x000000ffff057224 */ /* 0x000fc800000e0e00 */
[-C--:B------:R-:W-:Y:S01]  /*89b0*/  IMAD R0, R5, R14.reuse, RZ ;  /* 0x0000000e05007224 */ /* 0x080fe200078e02ff */
[----:B------:R-:W1:Y:S01]  /*89c0*/  LDC R8, c[0x0][0x608] ;  /* 0x00018200ff087b82 */ /* 0x000e620000000800 */
[----:B------:R-:W-:-:S04]  /*89d0*/  IMAD.WIDE.U32 R4, R3, R14, R16 ;  /* 0x0000000e03047225 */ /* 0x000fc800078e0010 */
[----:B------:R-:W-:Y:S01]  /*89e0*/  IMAD R3, R3, R15, R0 ;  /* 0x0000000f03037224 */ /* 0x000fe200078e0200 */
[----:B------:R-:W-:Y:S02]  /*89f0*/  I2FP.F32.U32 R0, R24 ;  /* 0x0000001800007245 */ /* 0x000fe40000201000 */
[----:B------:R-:W3:Y:S01]  /*8a00*/  LDC R26, c[0x0][0x658] ;  /* 0x00019600ff1a7b82 */ /* 0x000ee20000000800 */
[----:B------:R-:W-:Y:S01]  /*8a10*/  IMAD.IADD R3, R5, 0x1, R3 ;  /* 0x0000000105037824 */ /* 0x000fe200078e0203 */
[----:B--2---:R-:W-:Y:S01]  /*8a20*/  ISETP.NE.U32.AND P0, PT, R28, RZ, PT ;  /* 0x000000ff1c00720c */ /* 0x004fe20003f05070 */
[----:B------:R-:W-:Y:S01]  /*8a30*/  FMUL R0, R0, UR4 ;  /* 0x0000000400007c20 */ /* 0x000fe20008400000 */
[----:B------:R-:W-:Y:S02]  /*8a40*/  IMAD.MOV.U32 R5, RZ, RZ, -0x1 ;  /* 0xffffffffff057424 */ /* 0x000fe400078e00ff */
[----:B------:R-:W-:Y:S01]  /*8a50*/  ISETP.NE.AND.EX P0, PT, R29, RZ, PT, P0 ;  /* 0x000000ff1d00720c */ /* 0x000fe20003f05300 */
[----:B------:R2:W2:Y:S01]  /*8a60*/  F2I.U32.TRUNC.NTZ R13, R0 ;  /* 0x00000000000d7305 */ /* 0x0004a2000020f000 */
[----:B------:R-:W2:Y:S01]  /*8a70*/  LDC R15, c[0x0][0x148] ;  /* 0x00005200ff0f7b82 */ /* 0x000ea20000000800 */
[----:B0-----:R-:W-:-:S02]  /*8a80*/  SHF.R.U64 R12, R4, R6, R3 ;  /* 0x00000006040c7219 */ /* 0x001fc40000001203 */
[----:B------:R-:W-:-:S05]  /*8a90*/  SHF.R.U32.HI R3, RZ, R6, R3 ;  /* 0x00000006ff037219 */ /* 0x000fca0000011603 */
[----:B------:R-:W0:Y:S01]  /*8aa0*/  LDC R20, c[0x0][0x600] ;  /* 0x00018000ff147b82 */ /* 0x000e220000000800 */
[-CC-:B-1----:R-:W-:Y:S02]  /*8ab0*/  SHF.R.U64 R10, R12, R8.reuse, R3.reuse ;  /* 0x000000080c0a7219 */ /* 0x182fe40000001203 */
[----:B------:R-:W-:-:S05]  /*8ac0*/  SHF.R.U32.HI R3, RZ, R8, R3 ;  /* 0x00000008ff037219 */ /* 0x000fca0000011603 */
[----:B------:R-:W1:Y:S01]  /*8ad0*/  LDC R27, c[0x0][0x648] ;  /* 0x00019200ff1b7b82 */ /* 0x000e620000000800 */
[-C--:B---3--:R-:W-:Y:S02]  /*8ae0*/  SHF.L.U32 R4, R5, R26.reuse, RZ ;  /* 0x0000001a05047219 */ /* 0x088fe400000006ff */
[--C-:B------:R-:W-:Y:S02]  /*8af0*/  SHF.R.U64 R14, R10, R26, R3.reuse ;  /* 0x0000001a0a0e7219 */ /* 0x100fe40000001203 */
[----:B------:R-:W-:Y:S02]  /*8b00*/  LOP3.LUT R25, RZ, R4, RZ, 0x33, !PT ;  /* 0x00000004ff197212 */ /* 0x000fe400078e33ff */
[-C--:B------:R-:W-:Y:S01]  /*8b10*/  SHF.R.U32.HI R5, RZ, R26.reuse, R3 ;  /* 0x0000001aff057219 */ /* 0x080fe20000011603 */
[----:B------:R-:W3:Y:S01]  /*8b20*/  LDC R30, c[0x0][0x638] ;  /* 0x00018e00ff1e7b82 */ /* 0x000ee20000000800 */
[----:B------:R-:W-:Y:S01]  /*8b30*/  SHF.L.U32 R154, R7, R26, RZ ;  /* 0x0000001a079a7219 */ /* 0x000fe200000006ff */
[----:B------:R-:W-:-:S06]  /*8b40*/  IMAD.MOV.U32 R4, RZ, RZ, R14 ;  /* 0x000000ffff047224 */ /* 0x000fcc00078e000e */
[----:B------:R-:W0:Y:S01]  /*8b50*/  LDC R31, c[0x0][0x610] ;  /* 0x00018400ff1f7b82 */ /* 0x000e220000000800 */
        /* <DEDUP_REMOVED lines=11> */
.L_x_293:
[----:B------:R-:W-:Y:S01]  /*8c10*/  ISETP.NE.AND P0, PT, R2, 0x1, PT ;  /* 0x000000010200780c */ /* 0x000fe20003f05270 */
[----:B0-----:R-:W-:Y:S01]  /*8c20*/  VIADD R7, R20, 0xffffffff ;  /* 0xffffffff14077836 */ /* 0x001fe20000000000 */
[----:B-12---:R-:W-:Y:S01]  /*8c30*/  SHF.R.U64 R0, R4, R27, R5 ;  /* 0x0000001b04007219 */ /* 0x006fe20000001205 */
[----:B------:R-:W-:Y:S01]  /*8c40*/  IMAD.MOV R13, RZ, RZ, -R13 ;  /* 0x000000ffff0d7224 */ /* 0x000fe200078e0a0d */
[----:B------:R-:W-:Y:S01]  /*8c50*/  LOP3.LUT R5, R10, R25, RZ, 0xc0, !PT ;  /* 0x000000190a057212 */ /* 0x000fe200078ec0ff */
[----:B------:R-:W-:Y:S02]  /*8c60*/  IMAD.MOV.U32 R4, RZ, RZ, 0x1 ;  /* 0x00000001ff047424 */ /* 0x000fe400078e00ff */
[----:B------:R-:W-:Y:S02]  /*8c70*/  IMAD.MOV R3, RZ, RZ, -R0 ;  /* 0x000000ffff037224 */ /* 0x000fe400078e0a00 */
[----:B------:R-:W-:Y:S01]  /*8c80*/  IMAD R154, R154, R0, R5 ;  /* 0x000000009a9a7224 */ /* 0x000fe200078e0205 */
[----:B------:R-:W-:Y:S01]  /*8c90*/  LOP3.LUT R5, R12, R7, RZ, 0xc0, !PT ;  /* 0x000000070c057212 */ /* 0x000fe200078ec0ff */
[----:B---3--:R-:W-:-:S02]  /*8ca0*/  IMAD R0, R3, R30, R14 ;  /* 0x0000001e03007224 */ /* 0x008fc400078e020e */
[----:B------:R-:W-:Y:S02]  /*8cb0*/  @P0 IMAD R21, R15, R13, R24 ;  /* 0x0000000d0f150224 */ /* 0x000fe400078e0218 */
[----:B------:R-:W-:Y:S01]  /*8cc0*/  IMAD R3, R0, R20, R5 ;  /* 0x0000001400037224 */ /* 0x000fe200078e0205 */
[----:B------:R-:W-:Y:S01]  /*8cd0*/  PRMT R0, R4, 0x7610, R0 ;  /* 0x0000761004007816 */ /* 0x000fe20000000000 */
[----:B------:R-:W-:-:S05]  /*8ce0*/  IMAD R154, R154, R31, R21 ;  /* 0x0000001f9a9a7224 */ /* 0x000fca00078e0215 */
[----:B------:R-:W-:Y:S02]  /*8cf0*/  SEL R153, R3, R154, !P0 ;  /* 0x0000009a03997207 */ /* 0x000fe40004000000 */
[----:B------:R-:W-:-:S07]  /*8d00*/  SEL R154, R154, R3, !P0 ;  /* 0x000000039a9a7207 */ /* 0x000fce0004000000 */
.L_x_291:
[----:B------:R-:W-:-:S13]  /*8d10*/  LOP3.LUT P0, RZ, R0, 0xff, RZ, 0xc0, !PT ;  /* 0x000000ff00ff7812 */ /* 0x000fda000780c0ff */
[----:B------:R-:W-:Y:S05]  /*8d20*/  @P0 BRA `(.L_x_294) ;  /* 0xffffff8400300947 */ /* 0x000fea000383ffff */
[----:B------:R-:W-:Y:S05]  /*8d30*/  EXIT ;  /* 0x000000000000794d */ /* 0x000fea0003800000 */
.L_x_7:
[----:B0-----:R-:W-:Y:S01]  /*8d40*/  ULDC.64 UR4, c[0x0][0x650] ;  /* 0x0001940000047ab9 */ /* 0x001fe20000000a00 */
        /* <DEDUP_REMOVED lines=25> */
.L_x_296:
[----:B------:R-:W0:Y:S01]  /*8ee0*/  LDC.64 R28, c[0x0][0x640] ;  /* 0x00019000ff1c7b82 */ /* 0x000e220000000a00 */
[-CC-:B------:R-:W-:Y:S01]  /*8ef0*/  SHF.R.U64 R22, R12, R6.reuse, R13.reuse ;  /* 0x000000060c167219 */ /* 0x180fe2000000120d */
[----:B------:R-:W-:Y:S01]  /*8f00*/  IMAD.MOV.U32 R30, RZ, RZ, 0x1 ;  /* 0x00000001ff1e7424 */ /* 0x000fe200078e00ff */
[----:B------:R-:W-:Y:S02]  /*8f10*/  SHF.R.U32.HI R6, RZ, R6, R13 ;  /* 0x00000006ff067219 */ /* 0x000fe4000001160d */
        /* <DEDUP_REMOVED lines=8> */
[----:B------:R-:W-:Y:S01]  /*8fa0*/  IMAD.IADD R9, R9, 0x1, R11 ;  /* 0x0000000109097824 */ /* 0x000fe200078e020b */
[----:B0-----:R-:W-:-:S04]  /*8fb0*/  ISETP.NE.U32.AND P0, PT, R28, RZ, PT ;  /* 0x000000ff1c00720c */ /* 0x001fc80003f05070 */
[----:B------:R-:W-:Y:S02]  /*8fc0*/  ISETP.NE.AND.EX P0, PT, R29, RZ, PT, P0 ;  /* 0x000000ff1d00720c */ /* 0x000fe40003f05300 */
[----:B------:R-:W0:Y:S01]  /*8fd0*/  LDC R20, c[0x0][0x600] ;  /* 0x00018000ff147b82 */ /* 0x000e220000000800 */
[-CC-:B-1----:R-:W-:Y:S01]  /*8fe0*/  SHF.R.U64 R14, R8, R10.reuse, R9.reuse ;  /* 0x0000000a080e7219 */ /* 0x182fe20000001209 */
[----:B------:R-:W-:Y:S01]  /*8ff0*/  IMAD.MOV.U32 R8, RZ, RZ, -0x1 ;  /* 0xffffffffff087424 */ /* 0x000fe200078e00ff */
[----:B------:R-:W-:-:S05]  /*9000*/  SHF.R.U32.HI R9, RZ, R10, R9 ;  /* 0x0000000aff097219 */ /* 0x000fca0000011609 */
[----:B------:R-:W1:Y:S01]  /*9010*/  LDC R26, c[0x0][0x648] ;  /* 0x00019200ff1a7b82 */ /* 0x000e620000000800 */
[-CC-:B--2---:R-:W-:Y:S02]  /*9020*/  SHF.R.U64 R21, R14, R12.reuse, R9.reuse ;  /* 0x0000000c0e157219 */ /* 0x184fe40000001209 */
[----:B------:R-:W-:-:S05]  /*9030*/  SHF.R.U32.HI R6, RZ, R12, R9 ;  /* 0x0000000cff067219 */ /* 0x000fca0000011609 */
[----:B------:R-:W2:Y:S01]  /*9040*/  LDC R27, c[0x0][0x638] ;  /* 0x00018e00ff1b7b82 */ /* 0x000ea20000000800 */
[-C--:B---3--:R-:W-:Y:S02]  /*9050*/  SHF.L.U32 R8, R8, R25.reuse, RZ ;  /* 0x0000001908087219 */ /* 0x088fe400000006ff */
[-CC-:B------:R-:W-:Y:S02]  /*9060*/  SHF.R.U64 R23, R21, R25.reuse, R6.reuse ;  /* 0x0000001915177219 */ /* 0x180fe40000001206 */
[----:B------:R-:W-:Y:S02]  /*9070*/  LOP3.LUT R32, RZ, R8, RZ, 0x33, !PT ;  /* 0x00000008ff207212 */ /* 0x000fe400078e33ff */
[----:B------:R-:W-:Y:S01]  /*9080*/  SHF.R.U32.HI R9, RZ, R25, R6 ;  /* 0x00000019ff097219 */ /* 0x000fe20000011606 */
[----:B------:R-:W3:Y:S01]  /*9090*/  LDC R31, c[0x0][0x610] ;  /* 0x00018400ff1f7b82 */ /* 0x000ee20000000800 */
[----:B------:R-:W-:Y:S01]  /*90a0*/  IMAD.MOV.U32 R8, RZ, RZ, R23 ;  /* 0x000000ffff087224 */ /* 0x000fe200078e0017 */
[----:B------:R-:W-:Y:S06]  /*90b0*/  @!P0 BRA `(.L_x_297) ;  /* 0x0000000000288947 */ /* 0x000fec0003800000 */
        /* <DEDUP_REMOVED lines=10> */
.L_x_297:
[----:B------:R-:W-:Y:S02]  /*9160*/  ISETP.NE.AND P0, PT, R2, 0x1, PT ;  /* 0x000000010200780c */ /* 0x000fe40003f05270 */
[----:B-1----:R-:W-:Y:S01]  /*9170*/  SHF.R.U64 R6, R8, R26, R9 ;  /* 0x0000001a08067219 */ /* 0x002fe20000001209 */
[----:B0-----:R-:W-:Y:S01]  /*9180*/  VIADD R9, R20, 0xffffffff ;  /* 0xffffffff14097836 */ /* 0x001fe20000000000 */
[----:B------:R-:W-:Y:S02]  /*9190*/  SHF.L.U32 R30, R30, R25, RZ ;  /* 0x000000191e1e7219 */ /* 0x000fe400000006ff */
[----:B------:R-:W-:Y:S01]  /*91a0*/  LOP3.LUT R5, R21, R32, RZ, 0xc0, !PT ;  /* 0x0000002015057212 */ /* 0x000fe200078ec0ff */
[----:B------:R-:W-:-:S04]  /*91b0*/  IMAD.MOV R8, RZ, RZ, -R6 ;  /* 0x000000ffff087224 */ /* 0x000fc800078e0a06 */
[----:B------:R-:W-:Y:S01]  /*91c0*/  IMAD R6, R30, R6, R5 ;  /* 0x000000061e067224 */ /* 0x000fe200078e0205 */
[----:B------:R-:W-:Y:S01]  /*91d0*/  LOP3.LUT R5, R14, R9, RZ, 0xc0, !PT ;  /* 0x000000090e057212 */ /* 0x000fe200078ec0ff */
[----:B------:R-:W-:Y:S02]  /*91e0*/  @P0 IMAD R3, R7, R24, R4 ;  /* 0x0000001807030224 */ /* 0x000fe400078e0204 */
[----:B--2---:R-:W-:Y:S02]  /*91f0*/  IMAD R4, R8, R27, R23 ;  /* 0x0000001b08047224 */ /* 0x004fe400078e0217 */
[----:B---3--:R-:W-:Y:S02]  /*9200*/  IMAD R3, R6, R31, R3 ;  /* 0x0000001f06037224 */ /* 0x008fe400078e0203 */
[----:B------:R-:W-:Y:S02]  /*9210*/  IMAD R4, R4, R20, R5 ;  /* 0x0000001404047224 */ /* 0x000fe400078e0205 */
[----:B------:R-:W-:-:S02]  /*9220*/  IMAD.MOV.U32 R8, RZ, RZ, 0x1 ;  /* 0x00000001ff087424 */ /* 0x000fc400078e00ff */
[----:B------:R-:W-:Y:S01]  /*9230*/  IMAD.MOV.U32 R6, RZ, RZ, R22 ;  /* 0x000000ffff067224 */ /* 0x000fe200078e0016 */
[----:B------:R-:W-:Y:S02]  /*9240*/  SEL R21, R4, R3, !P0 ;  /* 0x0000000304157207 */ /* 0x000fe40004000000 */
[----:B------:R-:W-:-:S07]  /*9250*/  SEL R20, R3, R4, !P0 ;  /* 0x0000000403147207 */ /* 0x000fce0004000000 */
.L_x_295:
[----:B------:R-:W-:-:S08]  /*9260*/  NOP ;  /* 0x0000000000007918 */ /* 0x000fd00000000000 */
[----:B------:R-:W0:-:S00]  /*9270*/  USETMAXREG.DEALLOC.CTAPOOL 0x28 ;  /* 0x00000028000079c8 */ /* 0x000e0000080e0500 */
[----:B0-----:R-:W-:-:S13]  /*9280*/  ISETP.NE.AND P0, PT, R0, RZ, PT ;  /* 0x000000ff0000720c */ /* 0x001fda0003f05270 */
[----:B------:R-:W-:Y:S05]  /*9290*/  @P0 EXIT ;  /* 0x000000000000094d */ /* 0x000fea0003800000 */
[----:B------:R-:W-:Y:S01]  /*92a0*/  LOP3.LUT P0, RZ, R8, 0xff, RZ, 0xc0, !PT ;  /* 0x000000ff08ff7812 */ /* 0x000fe2000780c0ff */
[----:B------:R-:W-:Y:S02]  /*92b0*/  IMAD.MOV.U32 R0, RZ, RZ, 0x1 ;  /* 0x00000001ff007424 */ /* 0x000fe400078e00ff */
[----:B------:R-:W-:-:S10]  /*92c0*/  IMAD.MOV.U32 R3, RZ, RZ, RZ ;  /* 0x000000ffff037224 */ /* 0x000fd400078e00ff */
[----:B------:R-:W-:Y:S05]  /*92d0*/  @!P0 BRA `(.L_x_298) ;  /* 0x0000000c004c8947 */ /* 0x000fea0003800000 */
[----:B------:R-:W0:Y:S01]  /*92e0*/  LDC R0, c[0x0][0x28c] ;  /* 0x0000a300ff007b82 */ /* 0x000e220000000800 */
[----:B------:R-:W1:Y:S01]  /*92f0*/  S2R R10, SR_CgaCtaId ;  /* 0x00000000000a7919 */ /* 0x000e620000008800 */
[----:B------:R-:W-:Y:S01]  /*9300*/  ULDC UR5, c[0x0][0x658] ;  /* 0x0001960000057ab9 */ /* 0x000fe20000000800 */
[----:B------:R-:W-:Y:S01]  /*9310*/  UMOV UR7, 0xffffffff ;  /* 0xffffffff00077882 */ /* 0x000fe20000000000 */
[----:B------:R-:W-:Y:S01]  /*9320*/  ULDC UR6, c[0x0][0xc] ;  /* 0x0000030000067ab9 */ /* 0x000fe20000000800 */
[----:B------:R-:W-:Y:S01]  /*9330*/  USHF.L.U32 UR8, UR7, UR5, URZ ;  /* 0x0000000507087299 */ /* 0x000fe2000800063f */
[----:B------:R-:W-:Y:S01]  /*9340*/  BSSY B0, `(.L_x_298) ;  /* 0x00000cc000007945 */ /* 0x000fe20003800000 */
[----:B------:R-:W-:Y:S01]  /*9350*/  UMOV UR9, 0x1 ;  /* 0x0000000100097882 */ /* 0x000fe20000000000 */
[----:B------:R-:W-:Y:S01]  /*9360*/  ULDC UR7, c[0x0][0x10] ;  /* 0x0000040000077ab9 */ /* 0x000fe20000000800 */
[----:B------:R-:W-:Y:S01]  /*9370*/  USHF.L.U32 UR18, UR9, UR5, URZ ;  /* 0x0000000509127299 */ /* 0x000fe2000800063f */
[----:B------:R-:W-:Y:S01]  /*9380*/  IMAD.MOV.U32 R9, RZ, RZ, 0x1 ;  /* 0x00000001ff097424 */ /* 0x000fe200078e00ff */
[----:B------:R-:W-:Y:S01]  /*9390*/  UIMAD.WIDE.U32 UR6, UR6, UR7, URZ ;  /* 0x00000007060672a5 */ /* 0x000fe2000f8e003f */
[----:B------:R-:W-:Y:S01]  /*93a0*/  LOP3.LUT R13, R19, 0x2, RZ, 0xfc, !PT ;  /* 0x00000002130d7812 */ /* 0x000fe200078efcff */
[----:B------:R-:W-:Y:S01]  /*93b0*/  ULDC UR5, c[0x0][0x14] ;  /* 0x0000050000057ab9 */ /* 0x000fe20000000800 */
[----:B------:R-:W-:Y:S01]  /*93c0*/  ULDC UR4, c[0x0][0x600] ;  /* 0x0001800000047ab9 */ /* 0x000fe20000000800 */
[----:B------:R-:W-:-:S02]  /*93d0*/  UIMAD.WIDE.U32 UR22, UR6, UR5, URZ ;  /* 0x00000005061672a5 */ /* 0x000fc4000f8e003f */
[----:B------:R-:W-:Y:S02]  /*93e0*/  UIMAD UR13, UR7, UR5, URZ ;  /* 0x00000005070d72a4 */ /* 0x000fe4000f8e023f */
[----:B------:R-:W-:Y:S02]  /*93f0*/  UIADD3 UR4, UR4, -0x1, URZ ;  /* 0xffffffff04047890 */ /* 0x000fe4000fffe03f */
[----:B------:R-:W-:Y:S02]  /*9400*/  ULOP3.LUT UR17, URZ, UR8, URZ, 0x33, !UPT ;  /* 0x000000083f117292 */ /* 0x000fe4000f8e333f */
[----:B------:R-:W-:Y:S01]  /*9410*/  UIADD3 UR13, UR23, UR13, URZ ;  /* 0x0000000d170d7290 */ /* 0x000fe2000fffe03f */
[----:B0-----:R-:W-:Y:S01]  /*9420*/  VIADD R0, R0, 0x7f ;  /* 0x0000007f00007836 */ /* 0x001fe20000000000 */
[----:B------:R-:W-:-:S04]  /*9430*/  ULDC.64 UR24, c[0x0][0x198] ;  /* 0x0000660000187ab9 */ /* 0x000fc80000000a00 */
[----:B------:R-:W-:-:S04]  /*9440*/  SHF.R.S32.HI R3, RZ, 0x1f, R0 ;  /* 0x0000001fff037819 */ /* 0x000fc80000011400 */
[----:B------:R-:W-:Y:S01]  /*9450*/  LEA.HI R8, R3, R0, RZ, 0x7 ;  /* 0x0000000003087211 */ /* 0x000fe200078f38ff */
[C---:B-1----:R-:W-:Y:S02]  /*9460*/  IMAD.SHL.U32 R4, R10.reuse, 0x800, RZ ;  /* 0x000008000a047824 */ /* 0x042fe400078e00ff */
[----:B------:R-:W-:Y:S01]  /*9470*/  IMAD.SHL.U32 R10, R10, 0x10, RZ ;  /* 0x000000100a0a7824 */ /* 0x000fe200078e00ff */
[----:B------:R-:W-:Y:S01]  /*9480*/  SHF.R.S32.HI R8, RZ, 0x7, R8 ;  /* 0x00000007ff087819 */ /* 0x000fe20000011408 */
[----:B------:R-:W-:Y:S01]  /*9490*/  IMAD.MOV.U32 R0, RZ, RZ, 0x1 ;  /* 0x00000001ff007424 */ /* 0x000fe200078e00ff */
[----:B------:R-:W-:Y:S01]  /*94a0*/  LOP3.LUT R4, R4, 0x3800, RZ, 0xc0, !PT ;  /* 0x0000380004047812 */ /* 0x000fe200078ec0ff */
[----:B------:R-:W-:Y:S01]  /*94b0*/  IMAD.MOV.U32 R3, RZ, RZ, RZ ;  /* 0x000000ffff037224 */ /* 0x000fe200078e00ff */
[----:B------:R-:W-:Y:S01]  /*94c0*/  LOP3.LUT R10, R10, 0x70, RZ, 0xc0, !PT ;  /* 0x000000700a0a7812 */ /* 0x000fe200078ec0ff */
[----:B------:R-:W-:Y:S01]  /*94d0*/  VIADD R12, R8, 0x1 ;  /* 0x00000001080c7836 */ /* 0x000fe20000000000 */
[----:B------:R-:W-:-:S07]  /*94e0*/  LOP3.LUT R11, R4, 0x20100, RZ, 0xfc, !PT ;  /* 0x00020100040b7812 */ /* 0x000fce00078efcff */
.L_x_309:
[----:B------:R-:W-:-:S03]  /*94f0*/  UMOV UR5, 0xffffffff ;  /* 0xffffffff00057882 */ /* 0x000fc60000000000 */
[----:B------:R-:W-:Y:S05]  /*9500*/  BRA.DIV UR5, `(.L_x_299) ;  /* 0x0000000e05a87947 */ /* 0x000fea000b800000 */
[----:B------:R-:W-:-:S13]  /*9510*/  ELECT P6, URZ, PT ;  /* 0x00000000003f782f */ /* 0x000fda00038c0000 */
.L_x_320:
[----:B------:R-:W0:Y:S01]  /*9520*/  LDC R4, c[0x0][0x28c] ;  /* 0x0000a300ff047b82 */ /* 0x000e220000000800 */
[----:B------:R-:W-:Y:S01]  /*9530*/  BSSY B1, `(.L_x_300) ;  /* 0x0000038000017945 */ /* 0x000fe20003800000 */
[----:B0-----:R-:W-:-:S13]  /*9540*/  ISETP.LT.OR P6, PT, R4, 0x1, !P6 ;  /* 0x000000010400780c */ /* 0x001fda00077c1670 */
[----:B------:R-:W-:Y:S05]  /*9550*/  @P6 BRA `(.L_x_301) ;  /* 0x0000000000d46947 */ /* 0x000fea0003800000 */
[----:B------:R-:W-:Y:S02]  /*9560*/  IMAD.SHL.U32 R22, R20, 0x100, RZ ;  /* 0x0000010014167824 */ /* 0x000fe400078e00ff */
[----:B------:R-:W-:Y:S02]  /*9570*/  IMAD R21, R21, 0x80, R10 ;  /* 0x0000008015157824 */ /* 0x000fe400078e020a */
[----:B------:R-:W-:Y:S02]  /*9580*/  IMAD.MOV.U32 R24, RZ, RZ, RZ ;  /* 0x000000ffff187224 */ /* 0x000fe400078e00ff */
[----:B------:R-:W-:Y:S02]  /*9590*/  IMAD.MOV.U32 R4, RZ, RZ, R12 ;  /* 0x000000ffff047224 */ /* 0x000fe400078e000c */
[----:B------:R-:W-:Y:S02]  /*95a0*/  IMAD.MOV.U32 R5, RZ, RZ, R0 ;  /* 0x000000ffff057224 */ /* 0x000fe400078e0000 */
[----:B------:R-:W-:-:S07]  /*95b0*/  IMAD.MOV.U32 R14, RZ, RZ, R3 ;  /* 0x000000ffff0e7224 */ /* 0x000fce00078e0003 */
.L_x_304:
[----:B------:R-:W0:Y:S01]  /*95c0*/  S2R R20, SR_CgaCtaId ;  /* 0x0000000000147919 */ /* 0x000e220000008800 */
[----:B------:R-:W-:Y:S02]  /*95d0*/  MOV R7, 0x400 ;  /* 0x0000040000077802 */ /* 0x000fe40000000f00 */
[----:B------:R-:W-:-:S13]  /*95e0*/  LOP3.LUT P1, RZ, R18, 0x7f, RZ, 0xc0, !PT ;  /* 0x0000007f12ff7812 */ /* 0x000fda000782c0ff */
[----:B------:R-:W1:Y:S01]  /*95f0*/  @!P1 LDC R15, c[0x0][0x500] ;  /* 0x00014000ff0f9b82 */ /* 0x000e620000000800 */
[----:B0-----:R-:W-:Y:S02]  /*9600*/  LEA R23, R20, R7, 0x18 ;  /* 0x0000000714177211 */ /* 0x001fe400078ec0ff */
[----:B------:R-:W-:-:S03]  /*9610*/  SHF.L.U32 R7, R5, 0x1f, RZ ;  /* 0x0000001f05077819 */ /* 0x000fc600000006ff */
[----:B------:R-:W-:-:S04]  /*9620*/  IMAD R20, R14, 0x8, R23 ;  /* 0x000000080e147824 */ /* 0x000fc800078e0217 */
[----:B------:R-:W0:Y:S02]  /*9630*/  SYNCS.PHASECHK.TRANS64.TRYWAIT P0, [R20+URZ+0x20], R7 ;  /* 0x00002007140075a7 */ /* 0x000e24000800017f */
[----:B01----:R-:W-:Y:S05]  /*9640*/  @!P0 BRA `(.L_x_302) ;  /* 0x0000000c00788947 */ /* 0x003fea0003800000 */
.L_x_321:
[----:B0-----:R-:W-:Y:S01]  /*9650*/  PRMT R7, R13, 0x9910, RZ ;  /* 0x000099100d077816 */ /* 0x001fe200000000ff */
[----:B------:R0:W-:Y:S03]  /*9660*/  @!P1 SYNCS.ARRIVE.TRANS64 RZ, [R20+URZ], R15 ;  /* 0x0000000f14ff99a7 */ /* 0x0001e6000800003f */
[----:B------:R-:W-:-:S13]  /*9670*/  ISETP.NE.AND P0, PT, R7, 0x2, PT ;  /* 0x000000020700780c */ /* 0x000fda0003f05270 */
[----:B0-----:R-:W-:Y:S05]  /*9680*/  @P0 BRA `(.L_x_303) ;  /* 0x0000000000040947 */ /* 0x001fea0003800000 */
[----:B------:R-:W-:Y:S01]  /*9690*/  BPT.TRAP 0x1 ;  /* 0x000000040000795c */ /* 0x000fe20000300000 */
.L_x_303:
[----:B------:R-:W-:Y:S01]  /*96a0*/  R2UR UR19, R23 ;  /* 0x00000000171372ca */ /* 0x000fe200000e0000 */
[----:B------:R-:W-:Y:S01]  /*96b0*/  IMAD R23, R14, 0x8000, R23 ;  /* 0x000080000e177824 */ /* 0x000fe200078e0217 */
[----:B------:R-:W-:Y:S01]  /*96c0*/  R2UR UR9, R20 ;  /* 0x00000000140972ca */ /* 0x000fe200000e0000 */
[----:B------:R-:W-:Y:S01]  /*96d0*/  IMAD R7, R14, 0x4000, R11 ;  /* 0x000040000e077824 */ /* 0x000fe200078e020b */
[----:B------:R-:W-:Y:S01]  /*96e0*/  UIADD3 UR6, UP0, UR24, 0xf0, URZ ;  /* 0x000000f018067890 */ /* 0x000fe2000ff1e03f */
[----:B------:R-:W-:Y:S01]  /*96f0*/  VIADD R4, R4, 0xffffffff ;  /* 0xffffffff04047836 */ /* 0x000fe20000000000 */
[----:B------:R-:W-:Y:S01]  /*9700*/  R2UR UR5, R23 ;  /* 0x00000000170572ca */ /* 0x000fe200000e0000 */
[----:B------:R-:W-:Y:S01]  /*9710*/  UIADD3 UR26, UP1, UR24, 0x1f0, URZ ;  /* 0x000001f0181a7890 */ /* 0x000fe2000ff3e03f */
[----:B------:R-:W-:Y:S01]  /*9720*/  R2UR UR8, R7 ;  /* 0x00000000070872ca */ /* 0x000fe200000e0000 */
[----:B------:R-:W-:Y:S01]  /*9730*/  UIADD3.X UR7, URZ, UR25, URZ, UP0, !UPT ;  /* 0x000000193f077290 */ /* 0x000fe200087fe43f */
[----:B------:R-:W-:Y:S01]  /*9740*/  R2UR UR11, R22 ;  /* 0x00000000160b72ca */ /* 0x000fe200000e0000 */
[----:B------:R-:W-:Y:S01]  /*9750*/  VIADD R14, R14, 0x1 ;  /* 0x000000010e0e7836 */ /* 0x000fe20000000000 */
[----:B------:R-:W-:Y:S01]  /*9760*/  R2UR UR10, R24 ;  /* 0x00000000180a72ca */ /* 0x000fe200000e0000 */
[----:B------:R-:W-:Y:S01]  /*9770*/  UIADD3.X UR27, URZ, UR25, URZ, UP1, !UPT ;  /* 0x000000193f1b7290 */ /* 0x000fe20008ffe43f */
[----:B------:R-:W-:Y:S01]  /*9780*/  R2UR UR12, R6 ;  /* 0x00000000060c72ca */ /* 0x000fe200000e0000 */
[----:B------:R-:W-:Y:S01]  /*9790*/  UMOV UR14, 0x0 ;  /* 0x00000000000e7882 */ /* 0x000fe20000000000 */
[----:B------:R-:W-:Y:S01]  /*97a0*/  R2UR UR20, R21 ;  /* 0x00000000151472ca */ /* 0x000fe200000e0000 */
[----:B------:R-:W-:Y:S01]  /*97b0*/  UMOV UR15, 0x10000000 ;  /* 0x10000000000f7882 */ /* 0x000fe20000000000 */
[----:B------:R-:W-:Y:S01]  /*97c0*/  ISETP.GT.AND P1, PT, R4, 0x1, PT ;  /* 0x000000010400780c */ /* 0x000fe20003f24270 */
[----:B------:R-:W-:Y:S01]  /*97d0*/  UIADD3 UR16, UR5, 0x100, URZ ;  /* 0x0000010005107890 */ /* 0x000fe2000fffe03f */
[----:B------:R-:W-:Y:S01]  /*97e0*/  ISETP.NE.AND P0, PT, R14, 0x4, PT ;  /* 0x000000040e00780c */ /* 0x000fe20003f05270 */
[----:B------:R-:W-:Y:S01]  /*97f0*/  UIADD3 UR5, UR19, UR8, URZ ;  /* 0x0000000813057290 */ /* 0x000fe2000fffe03f */
[----:B------:R-:W-:Y:S01]  /*9800*/  VIADD R24, R24, 0x80 ;  /* 0x0000008018187836 */ /* 0x000fe20000000000 */
[----:B------:R-:W-:Y:S01]  /*9810*/  UMOV UR21, 0xff0000 ;  /* 0x00ff000000157882 */ /* 0x000fe20000000000 */
[----:B------:R-:W-:-:S02]  /*9820*/  SEL R20, RZ, 0x1, P0 ;  /* 0x00000001ff147807 */ /* 0x000fc40000000000 */
[----:B------:R-:W-:Y:S01]  /*9830*/  UMOV UR8, UR16 ;  /* 0x0000001000087c82 */ /* 0x000fe20008000000 */
[----:B------:R-:W-:Y:S01]  /*9840*/  SEL R14, R14, RZ, P0 ;  /* 0x000000ff0e0e7207 */ /* 0x000fe20000000000 */
[----:B------:R0:W-:Y:S01]  /*9850*/  UTMALDG.3D [UR8], [UR6], desc[UR14] ;  /* 0x00000e08060075b4 */ /* 0x0001e20008011000 */
[----:B------:R-:W-:Y:S01]  /*9860*/  LOP3.LUT R5, R5, R20, RZ, 0x3c, !PT ;  /* 0x0000001405057212 */ /* 0x000fe200078e3cff */
[----:B0-----:R-:W-:Y:S01]  /*9870*/  UMOV UR11, UR20 ;  /* 0x00000014000b7c82 */ /* 0x001fe20008000000 */
[----:B------:R-:W-:Y:S02]  /*9880*/  UMOV UR8, UR5 ;  /* 0x0000000500087c82 */ /* 0x000fe40008000000 */
[----:B------:R0:W-:Y:S02]  /*9890*/  UTMALDG.3D.MULTICAST [UR8], [UR26], UR21, desc[UR14] ;  /* 0x00000e081a0073b4 */ /* 0x0001e40008011815 */
[----:B0-----:R-:W-:Y:S05]  /*98a0*/  @P1 BRA `(.L_x_304) ;  /* 0xfffffffc00441947 */ /* 0x001fea000383ffff */
.L_x_301:
[----:B------:R-:W-:Y:S05]  /*98b0*/  BSYNC B1 ;  /* 0x0000000000017941 */ /* 0x000fea0003800000 */
.L_x_300:
[----:B------:R-:W-:Y:S01]  /*98c0*/  LOP3.LUT P1, RZ, R9, 0xff, RZ, 0xc0, !PT ;  /* 0x000000ff09ff7812 */ /* 0x000fe2000782c0ff */
[----:B------:R-:W-:Y:S01]  /*98d0*/  IMAD.IADD R3, R8, 0x1, R3 ;  /* 0x0000000108037824 */ /* 0x000fe200078e0203 */
[----:B------:R-:W-:Y:S01]  /*98e0*/  IADD3 R16, P2, R16, UR22, RZ ;  /* 0x0000001610107c10 */ /* 0x000fe2000ff5e0ff */
[----:B------:R-:W-:Y:S01]  /*98f0*/  ULDC.64 UR6, c[0x0][0x650] ;  /* 0x0001940000067ab9 */ /* 0x000fe20000000a00 */
[----:B------:R-:W-:Y:S01]  /*9900*/  BSSY B1, `(.L_x_305) ;  /* 0x000006d000017945 */ /* 0x000fe20003800000 */
[----:B------:R-:W-:Y:S01]  /*9910*/  IMAD.MOV.U32 R20, RZ, RZ, -0x1 ;  /* 0xffffffffff147424 */ /* 0x000fe200078e00ff */
[----:B------:R-:W-:Y:S01]  /*9920*/  ISETP.GT.U32.AND P0, PT, R3, 0x3, PT ;  /* 0x000000030300780c */ /* 0x000fe20003f04070 */
[----:B------:R-:W-:Y:S01]  /*9930*/  IMAD.MOV.U32 R21, RZ, RZ, -0x1 ;  /* 0xffffffffff157424 */ /* 0x000fe200078e00ff */
[----:B------:R-:W-:Y:S02]  /*9940*/  SHF.R.U32.HI R4, RZ, 0x2, R3 ;  /* 0x00000002ff047819 */ /* 0x000fe40000011603 */
[----:B------:R-:W-:-:S02]  /*9950*/  ISETP.LT.U32.AND P0, PT, R8, 0x4, P0 ;  /* 0x000000040800780c */ /* 0x000fc40000701070 */
[----:B------:R-:W-:Y:S01]  /*9960*/  IADD3.X R17, R17, UR13, RZ, P2, !PT ;  /* 0x0000000d11117c10 */ /* 0x000fe200097fe4ff */
[----:B------:R-:W0:Y:S01]  /*9970*/  @P1 S2R R6, SR_CgaCtaId ;  /* 0x0000000000061919 */ /* 0x000e220000008800 */
[----:B------:R-:W-:Y:S02]  /*9980*/  @P1 MOV R5, 0x400 ;  /* 0x0000040000051802 */ /* 0x000fe40000000f00 */
[----:B------:R-:W-:Y:S02]  /*9990*/  ISETP.GE.U32.AND P2, PT, R16, UR6, PT ;  /* 0x0000000610007c0c */ /* 0x000fe4000bf46070 */
[----:B------:R-:W-:Y:S02]  /*99a0*/  LOP3.LUT R4, R4, 0x1, RZ, 0xc0, !PT ;  /* 0x0000000104047812 */ /* 0x000fe400078ec0ff */
[----:B------:R-:W-:Y:S02]  /*99b0*/  LOP3.LUT R3, R3, 0x3, RZ, 0xc0, !PT ;  /* 0x0000000303037812 */ /* 0x000fe400078ec0ff */
[----:B------:R-:W-:-:S02]  /*99c0*/  PRMT R9, RZ, 0x7610, R9 ;  /* 0x00007610ff097816 */ /* 0x000fc40000000009 */
[----:B0-----:R-:W-:Y:S01]  /*99d0*/  @P1 LEA R5, R6, R5, 0x18 ;  /* 0x0000000506051211 */ /* 0x001fe200078ec0ff */
[----:B------:R-:W-:-:S03]  /*99e0*/  IMAD.MOV.U32 R6, RZ, RZ, -0x1 ;  /* 0xffffffffff067424 */ /* 0x000fc600078e00ff */
[----:B------:R0:W-:Y:S01]  /*99f0*/  @P1 SYNCS.ARRIVE.TRANS64.A1T0 RZ, [R5+URZ+0x58], RZ ;  /* 0x000058ff05ff19a7 */ /* 0x0001e2000810003f */
[----:B------:R-:W-:-:S04]  /*9a00*/  ISETP.NE.U32.AND P1, PT, R4, 0x1, PT ;  /* 0x000000010400780c */ /* 0x000fc80003f25070 */
[----:B------:R-:W-:Y:S02]  /*9a10*/  ISETP.GT.U32.AND P1, PT, R8, 0x3, !P1 ;  /* 0x000000030800780c */ /* 0x000fe40004f24070 */
[----:B0-----:R-:W-:Y:S02]  /*9a20*/  SEL R5, RZ, 0x1, !P0 ;  /* 0x00000001ff057807 */ /* 0x001fe40004000000 */
[----:B------:R-:W-:Y:S02]  /*9a30*/  ISETP.GE.U32.AND.EX P0, PT, R17, UR7, PT, P2 ;  /* 0x0000000711007c0c */ /* 0x000fe4000bf06120 */
[----:B------:R-:W-:-:S04]  /*9a40*/  SEL R4, RZ, 0x1, !P1 ;  /* 0x00000001ff047807 */ /* 0x000fc80004800000 */
[----:B------:R-:W-:Y:S02]  /*9a50*/  LOP3.LUT R0, R4, R0, R5, 0x96, !PT ;  /* 0x0000000004007212 */ /* 0x000fe400078e9605 */
[----:B------:R-:W-:-:S05]  /*9a60*/  PRMT R4, RZ, 0x7610, R4 ;  /* 0x00007610ff047816 */ /* 0x000fca0000000004 */
[----:B------:R-:W-:Y:S05]  /*9a70*/  @P0 BRA `(.L_x_306) ;  /* 0x0000000400540947 */ /* 0x000fea0003800000 */
[----:B------:R-:W0:Y:S01]  /*9a80*/  S2R R15, SR_CTAID.X ;  /* 0x00000000000f7919 */ /* 0x000e220000002500 */
[----:B------:R-:W-:Y:S01]  /*9a90*/  ULDC.64 UR6, c[0x0][0x628] ;  /* 0x00018a0000067ab9 */ /* 0x000fe20000000a00 */
[----:B------:R-:W-:Y:S01]  /*9aa0*/  ULDC UR8, c[0x0][0x630] ;  /* 0x00018c0000087ab9 */ /* 0x000fe20000000800 */
[----:B------:R-:W-:Y:S01]  /*9ab0*/  ISETP.NE.U32.AND P0, PT, RZ, UR6, PT ;  /* 0x00000006ff007c0c */ /* 0x000fe2000bf05070 */
[----:B------:R-:W1:Y:S01]  /*9ac0*/  S2R R20, SR_CTAID.Y ;  /* 0x0000000000147919 */ /* 0x000e620000002600 */
[----:B------:R-:W-:Y:S01]  /*9ad0*/  ULDC UR9, c[0x0][0x150] ;  /* 0x0000540000097ab9 */ /* 0x000fe20000000800 */
[----:B------:R-:W-:Y:S01]  /*9ae0*/  IMAD.MOV.U32 R4, RZ, RZ, R16 ;  /* 0x000000ffff047224 */ /* 0x000fe200078e0010 */
[----:B------:R-:W-:Y:S01]  /*9af0*/  ISETP.NE.AND.EX P0, PT, RZ, UR7, PT, P0 ;  /* 0x00000007ff007c0c */ /* 0x000fe2000bf05300 */
[----:B------:R-:W-:Y:S01]  /*9b00*/  IMAD.MOV.U32 R5, RZ, RZ, R17 ;  /* 0x000000ffff057224 */ /* 0x000fe200078e0011 */
[----:B0-----:R-:W-:-:S11]  /*9b10*/  I2FP.F32.U32 R22, R15 ;  /* 0x0000000f00167245 */ /* 0x001fd60000201000 */
[----:B------:R-:W-:Y:S05]  /*9b20*/  @!P0 BRA `(.L_x_307) ;  /* 0x0000000000288947 */ /* 0x000fea0003800000 */
[----:B------:R-:W-:Y:S02]  /*9b30*/  ULDC UR5, c[0x0][0x634] ;  /* 0x00018d0000057ab9 */ /* 0x000fe40000000800 */
[----:B------:R-:W-:-:S05]  /*9b40*/  IADD3 R5, P0, R16, UR5, RZ ;  /* 0x0000000510057c10 */ /* 0x000fca000ff1e0ff */
[----:B------:R-:W-:-:S04]  /*9b50*/  IMAD.X R21, RZ, RZ, R17, P0 ;  /* 0x000000ffff157224 */ /* 0x000fc800000e0611 */
[----:B------:R-:W-:-:S04]  /*9b60*/  IMAD.WIDE.U32 R6, R21, UR6, RZ ;  /* 0x0000000615067c25 */ /* 0x000fc8000f8e00ff */
[----:B------:R-:W-:-:S04]  /*9b70*/  IMAD.WIDE.U32 R6, P0, R5, UR7, R6 ;  /* 0x0000000705067c25 */ /* 0x000fc8000f800006 */
[----:B------:R-:W-:-:S04]  /*9b80*/  IMAD.WIDE.U32 R4, R5, UR6, RZ ;  /* 0x0000000605047c25 */ /* 0x000fc8000f8e00ff */
[----:B------:R-:W-:Y:S01]  /*9b90*/  IMAD.MOV.U32 R4, RZ, RZ, R7 ;  /* 0x000000ffff047224 */ /* 0x000fe200078e0007 */
[----:B------:R-:W-:Y:S01]  /*9ba0*/  IADD3 RZ, P1, R5, R6, RZ ;  /* 0x0000000605ff7210 */ /* 0x000fe20007f3e0ff */
[----:B------:R-:W-:-:S04]  /*9bb0*/  IMAD.X R5, RZ, RZ, RZ, P0 ;  /* 0x000000ffff057224 */ /* 0x000fc800000e06ff */
[----:B------:R-:W-:-:S08]  /*9bc0*/  IMAD.WIDE.U32.X R4, R21, UR7, R4, P1 ;  /* 0x0000000715047c25 */ /* 0x000fd000088e0404 */
.L_x_307:
[--C-:B------:R-:W-:Y:S01]  /*9bd0*/  SHF.R.U64 R14, R4, UR8, R5.reuse ;  /* 0x00000008040e7c19 */ /* 0x100fe20008001205 */
[----:B------:R-:W-:Y:S01]  /*9be0*/  FMUL R22, R22, UR9 ;  /* 0x0000000916167c20 */ /* 0x000fe20008400000 */
[----:B------:R-:W-:Y:S01]  /*9bf0*/  SHF.R.U32.HI R4, RZ, UR8, R5 ;  /* 0x00000008ff047c19 */ /* 0x000fe20008011605 */
[----:B------:R-:W0:Y:S01]  /*9c00*/  LDC R6, c[0x0][0x144] ;  /* 0x00005100ff067b82 */ /* 0x000e220000000800 */
[----:B------:R-:W-:Y:S01]  /*9c10*/  IADD3 R5, P0, RZ, -R14, RZ ;  /* 0x8000000eff057210 */ /* 0x000fe20007f1e0ff */
[----:B------:R-:W-:Y:S01]  /*9c20*/  ULDC UR5, c[0x0][0x154] ;  /* 0x0000550000057ab9 */ /* 0x000fe20000000800 */
[----:B-1----:R-:W-:Y:S01]  /*9c30*/  I2FP.F32.U32 R7, R20 ;  /* 0x0000001400077245 */ /* 0x002fe20000201000 */
[----:B------:R-:W1:Y:S01]  /*9c40*/  F2I.U32.TRUNC.NTZ R22, R22 ;  /* 0x0000001600167305 */ /* 0x000e62000020f000 */
[----:B------:R-:W-:Y:S01]  /*9c50*/  ULDC.64 UR6, c[0x0][0x620] ;  /* 0x0001880000067ab9 */ /* 0x000fe20000000a00 */
[----:B------:R-:W-:Y:S01]  /*9c60*/  IMAD.X R4, RZ, RZ, ~R4, P0 ;  /* 0x000000ffff047224 */ /* 0x000fe200000e0e04 */
[----:B------:R-:W-:Y:S01]  /*9c70*/  ISETP.NE.AND P2, PT, R2, 0x1, PT ;  /* 0x000000010200780c */ /* 0x000fe20003f45270 */
[----:B------:R-:W-:Y:S01]  /*9c80*/  FMUL R23, R7, UR5 ;  /* 0x0000000507177c20 */ /* 0x000fe20008400000 */
[----:B------:R-:W2:Y:S01]  /*9c90*/  LDC R25, c[0x0][0x148] ;  /* 0x00005200ff197b82 */ /* 0x000ea20000000800 */
[----:B------:R-:W-:Y:S01]  /*9ca0*/  IMAD R4, R4, UR6, RZ ;  /* 0x0000000604047c24 */ /* 0x000fe2000f8e02ff */
[----:B------:R-:W-:-:S03]  /*9cb0*/  ULDC UR5, c[0x0][0x618] ;  /* 0x0001860000057ab9 */ /* 0x000fc60000000800 */
[----:B------:R-:W3:Y:S01]  /*9cc0*/  F2I.U32.TRUNC.NTZ R23, R23 ;  /* 0x0000001700177305 */ /* 0x000ee2000020f000 */
[C---:B------:R-:W-:Y:S02]  /*9cd0*/  IMAD R7, R5.reuse, UR7, R4 ;  /* 0x0000000705077c24 */ /* 0x040fe4000f8e0204 */
[----:B------:R-:W-:Y:S01]  /*9ce0*/  IMAD.WIDE.U32 R4, R5, UR6, R16 ;  /* 0x0000000605047c25 */ /* 0x000fe2000f8e0010 */
[----:B------:R-:W-:Y:S02]  /*9cf0*/  ULDC.64 UR6, c[0x0][0x640] ;  /* 0x0001900000067ab9 */ /* 0x000fe40000000a00 */
[----:B------:R-:W-:Y:S01]  /*9d00*/  ISETP.NE.U32.AND P0, PT, RZ, UR6, PT ;  /* 0x00000006ff007c0c */ /* 0x000fe2000bf05070 */
[----:B------:R-:W-:Y:S02]  /*9d10*/  IMAD.IADD R5, R5, 0x1, R7 ;  /* 0x0000000105057824 */ /* 0x000fe400078e0207 */
[----:B-1----:R-:W-:Y:S01]  /*9d20*/  IMAD.MOV R22, RZ, RZ, -R22 ;  /* 0x000000ffff167224 */ /* 0x002fe200078e0a16 */
[----:B------:R-:W-:-:S02]  /*9d30*/  ISETP.NE.AND.EX P0, PT, RZ, UR7, PT, P0 ;  /* 0x00000007ff007c0c */ /* 0x000fc4000bf05300 */
[----:B------:R-:W-:Y:S01]  /*9d40*/  SHF.R.U64 R21, R4, UR5, R5 ;  /* 0x0000000504157c19 */ /* 0x000fe20008001205 */
[----:B0-----:R-:W-:Y:S01]  /*9d50*/  IMAD R15, R6, R22, R15 ;  /* 0x00000016060f7224 */ /* 0x001fe200078e020f */
[----:B------:R-:W-:Y:S01]  /*9d60*/  SHF.R.U32.HI R4, RZ, UR5, R5 ;  /* 0x00000005ff047c19 */ /* 0x000fe20008011605 */
[----:B------:R-:W-:Y:S01]  /*9d70*/  ULDC UR5, c[0x0][0x608] ;  /* 0x0001820000057ab9 */ /* 0x000fe20000000800 */
[----:B---3--:R-:W-:Y:S02]  /*9d80*/  IMAD.MOV R6, RZ, RZ, -R23 ;  /* 0x000000ffff067224 */ /* 0x008fe400078e0a17 */
[--C-:B------:R-:W-:Y:S02]  /*9d90*/  SHF.R.U64 R22, R21, UR5, R4.reuse ;  /* 0x0000000515167c19 */ /* 0x100fe40008001204 */
[----:B------:R-:W-:Y:S01]  /*9da0*/  SHF.R.U32.HI R5, RZ, UR5, R4 ;  /* 0x00000005ff057c19 */ /* 0x000fe20008011604 */
[----:B------:R-:W-:Y:S01]  /*9db0*/  ULDC UR5, c[0x0][0x658] ;  /* 0x0001960000057ab9 */ /* 0x000fe20000000800 */
[----:B--2---:R-:W-:-:S02]  /*9dc0*/  @P2 IMAD R15, R25, R6, R20 ;  /* 0x00000006190f2224 */ /* 0x004fc400078e0214 */
[--C-:B------:R-:W-:Y:S02]  /*9dd0*/  SHF.R.U64 R20, R22, UR5, R5.reuse ;  /* 0x0000000516147c19 */ /* 0x100fe40008001205 */
[----:B------:R-:W-:-:S03]  /*9de0*/  SHF.R.U32.HI R23, RZ, UR5, R5 ;  /* 0x00000005ff177c19 */ /* 0x000fc60008011605 */
[----:B------:R-:W-:Y:S02]  /*9df0*/  IMAD.MOV.U32 R6, RZ, RZ, R20 ;  /* 0x000000ffff067224 */ /* 0x000fe400078e0014 */
[----:B------:R-:W-:Y:S01]  /*9e00*/  IMAD.MOV.U32 R5, RZ, RZ, R23 ;  /* 0x000000ffff057224 */ /* 0x000fe200078e0017 */
[----:B------:R-:W-:Y:S06]  /*9e10*/  @!P0 BRA `(.L_x_308) ;  /* 0x00000000002c8947 */ /* 0x000fec0003800000 */
        /* <DEDUP_REMOVED lines=9> */
[----:B------:R-:W-:-:S04]  /*9eb0*/  IMAD.WIDE.U32.X R4, R23, UR7, R4, P1 ;  /* 0x0000000717047c25 */ /* 0x000fc800088e0404 */
[----:B------:R-:W-:-:S07]  /*9ec0*/  IMAD.MOV.U32 R6, RZ, RZ, R4 ;  /* 0x000000ffff067224 */ /* 0x000fce00078e0004 */
.L_x_308:
[----:B------:R-:W-:Y:S01]  /*9ed0*/  ULDC UR5, c[0x0][0x648] ;  /* 0x0001920000057ab9 */ /* 0x000fe20000000800 */
[----:B------:R-:W-:Y:S01]  /*9ee0*/  LOP3.LUT R4, R22, UR17, RZ, 0xc0, !PT ;  /* 0x0000001116047c12 */ /* 0x000fe2000f8ec0ff */
[----:B------:R-:W-:Y:S01]  /*9ef0*/  ULDC UR6, c[0x0][0x610] ;  /* 0x0001840000067ab9 */ /* 0x000fe20000000800 */
[----:B------:R-:W-:Y:S01]  /*9f00*/  SHF.R.U64 R5, R6, UR5, R5 ;  /* 0x0000000506057c19 */ /* 0x000fe20008001205 */
[----:B------:R-:W-:Y:S01]  /*9f10*/  ULDC UR5, c[0x0][0x638] ;  /* 0x00018e0000057ab9 */ /* 0x000fe20000000800 */
[----:B------:R-:W-:Y:S01]  /*9f20*/  LOP3.LUT R21, R21, UR4, RZ, 0xc0, !PT ;  /* 0x0000000415157c12 */ /* 0x000fe2000f8ec0ff */
[----:B------:R-:W-:Y:S02]  /*9f30*/  IMAD.MOV.U32 R6, RZ, RZ, R14 ;  /* 0x000000ffff067224 */ /* 0x000fe400078e000e */
[----:B------:R-:W-:Y:S02]  /*9f40*/  IMAD.MOV R7, RZ, RZ, -R5 ;  /* 0x000000ffff077224 */ /* 0x000fe400078e0a05 */
[----:B------:R-:W-:-:S02]  /*9f50*/  IMAD R4, R5, UR18, R4 ;  /* 0x0000001205047c24 */ /* 0x000fc4000f8e0204 */
[----:B------:R-:W-:Y:S01]  /*9f60*/  IMAD R20, R7, UR5, R20 ;  /* 0x0000000507147c24 */ /* 0x000fe2000f8e0214 */
[----:B------:R-:W-:Y:S01]  /*9f70*/  ULDC UR5, c[0x0][0x600] ;  /* 0x0001800000057ab9 */ /* 0x000fe20000000800 */
[----:B------:R-:W-:Y:S02]  /*9f80*/  IMAD R15, R4, UR6, R15 ;  /* 0x00000006040f7c24 */ /* 0x000fe4000f8e020f */
[----:B------:R-:W-:Y:S02]  /*9f90*/  IMAD R20, R20, UR5, R21 ;  /* 0x0000000514147c24 */ /* 0x000fe4000f8e0215 */
[----:B------:R-:W-:-:S03]  /*9fa0*/  IMAD.MOV.U32 R4, RZ, RZ, 0x1 ;  /* 0x00000001ff047424 */ /* 0x000fc600078e00ff */
[----:B------:R-:W-:Y:S02]  /*9fb0*/  SEL R21, R20, R15, !P2 ;  /* 0x0000000f14157207 */ /* 0x000fe40005000000 */
[----:B------:R-:W-:-:S07]  /*9fc0*/  SEL R20, R15, R20, !P2 ;  /* 0x000000140f147207 */ /* 0x000fce0005000000 */
.L_x_306:
[----:B------:R-:W-:Y:S05]  /*9fd0*/  BSYNC B1 ;  /* 0x0000000000017941 */ /* 0x000fea0003800000 */
.L_x_305:
[----:B------:R-:W-:-:S13]  /*9fe0*/  LOP3.LUT P0, RZ, R4, 0xff, RZ, 0xc0, !PT ;  /* 0x000000ff04ff7812 */ /* 0x000fda000780c0ff */
[----:B------:R-:W-:Y:S05]  /*9ff0*/  @P0 BRA `(.L_x_309) ;  /* 0xfffffff4003c0947 */ /* 0x000fea000383ffff */
[----:B------:R-:W-:Y:S05]  /*a000*/  BSYNC B0 ;  /* 0x0000000000007941 */ /* 0x000fea0003800000 */
.L_x_298:
[----:B------:R-:W-:-:S03]  /*a010*/  UMOV UR5, 0xffffffff ;  /* 0xffffffff00057882 */ /* 0x000fc60000000000 */
[----:B------:R-:W-:Y:S05]  /*a020*/  BRA.DIV UR5, `(.L_x_310) ;  /* 0x0000000605147947 */ /* 0x000fea000b800000 */
[----:B------:R-:W-:-:S13]  /*a030*/  ELECT P6, URZ, PT ;  /* 0x00000000003f782f */ /* 0x000fda00038c0000 */
.L_x_324:
[----:B------:R-:W-:Y:S04]  /*a040*/  BSSY B0, `(.L_x_311) ;  /* 0x000002b000007945 */ /* 0x000fe80003800000 */
[----:B------:R-:W-:Y:S05]  /*a050*/  @!P6 BRA `(.L_x_312) ;  /* 0x0000000000a4e947 */ /* 0x000fea0003800000 */
[----:B------:R-:W-:-:S04]  /*a060*/  LOP3.LUT R19, R19, 0x2, RZ, 0xfc, !PT ;  /* 0x0000000213137812 */ /* 0x000fc800078efcff */
[----:B------:R-:W-:-:S13]  /*a070*/  ISETP.NE.AND P0, PT, R19, 0x3, PT ;  /* 0x000000031300780c */ /* 0x000fda0003f05270 */
[----:B------:R-:W-:Y:S05]  /*a080*/  @!P0 BRA `(.L_x_313) ;  /* 0x0000000000048947 */ /* 0x000fea0003800000 */
[----:B------:R-:W-:Y:S01]  /*a090*/  BPT.TRAP 0x1 ;  /* 0x000000040000795c */ /* 0x000fe20000300000 */
.L_x_313:
[----:B------:R-:W0:Y:S01]  /*a0a0*/  S2R R5, SR_CgaCtaId ;  /* 0x0000000000057919 */ /* 0x000e220000008800 */
[----:B------:R-:W-:Y:S02]  /*a0b0*/  MOV R2, 0x400 ;  /* 0x0000040000027802 */ /* 0x000fe40000000f00 */
[----:B------:R-:W-:Y:S02]  /*a0c0*/  SHF.L.U32 R4, R0, 0x1f, RZ ;  /* 0x0000001f00047819 */ /* 0x000fe400000006ff */
[----:B0-----:R-:W-:-:S05]  /*a0d0*/  LEA R2, R5, R2, 0x18 ;  /* 0x0000000205027211 */ /* 0x001fca00078ec0ff */
[----:B------:R-:W-:-:S04]  /*a0e0*/  VIADD R2, R2, 0x20 ;  /* 0x0000002002027836 */ /* 0x000fc80000000000 */
[C---:B------:R-:W-:Y:S02]  /*a0f0*/  IMAD R7, R3.reuse, 0x8, R2 ;  /* 0x0000000803077824 */ /* 0x040fe400078e0202 */
[----:B------:R-:W-:Y:S02]  /*a100*/  VIADD R3, R3, 0x1 ;  /* 0x0000000103037836 */ /* 0x000fe40000000000 */
[----:B------:R-:W0:Y:S03]  /*a110*/  SYNCS.PHASECHK.TRANS64.TRYWAIT P0, [R7+URZ], R4 ;  /* 0x00000004070075a7 */ /* 0x000e26000800017f */
[----:B------:R-:W-:-:S04]  /*a120*/  ISETP.NE.AND P1, PT, R3, 0x4, PT ;  /* 0x000000040300780c */ /* 0x000fc80003f25270 */
[----:B------:R-:W-:Y:S02]  /*a130*/  SEL R5, RZ, 0x1, P1 ;  /* 0x00000001ff057807 */ /* 0x000fe40000800000 */
[----:B------:R-:W-:Y:S02]  /*a140*/  SEL R3, R3, RZ, P1 ;  /* 0x000000ff03037207 */ /* 0x000fe40000800000 */
[----:B------:R-:W-:-:S03]  /*a150*/  LOP3.LUT R6, R0, R5, RZ, 0x3c, !PT ;  /* 0x0000000500067212 */ /* 0x000fc600078e3cff */
[----:B------:R-:W-:Y:S01]  /*a160*/  IMAD R8, R3, 0x8, R2 ;  /* 0x0000000803087824 */ /* 0x000fe200078e0202 */
[----:B------:R-:W-:Y:S01]  /*a170*/  SHF.L.U32 R5, R6, 0x1f, RZ ;  /* 0x0000001f06057819 */ /* 0x000fe200000006ff */
[----:B0-----:R-:W-:Y:S06]  /*a180*/  @!P0 BRA `(.L_x_314) ;  /* 0x0000000000dc8947 */ /* 0x001fec0003800000 */
.L_x_325:
[----:B------:R-:W1:Y:S01]  /*a190*/  SYNCS.PHASECHK.TRANS64.TRYWAIT P0, [R8+URZ], R5 ;  /* 0x00000005080075a7 */ /* 0x000e62000800017f */
[----:B------:R-:W-:-:S05]  /*a1a0*/  VIADD R0, R3, 0x1 ;  /* 0x0000000103007836 */ /* 0x000fca0000000000 */
[----:B------:R-:W-:-:S04]  /*a1b0*/  ISETP.NE.AND P1, PT, R0, 0x4, PT ;  /* 0x000000040000780c */ /* 0x000fc80003f25270 */
[----:B------:R-:W-:Y:S02]  /*a1c0*/  SEL R3, RZ, 0x1, P1 ;  /* 0x00000001ff037807 */ /* 0x000fe40000800000 */
[----:B0-----:R-:W-:Y:S02]  /*a1d0*/  SEL R7, R0, RZ, P1 ;  /* 0x000000ff00077207 */ /* 0x001fe40000800000 */
[----:B------:R-:W-:-:S03]  /*a1e0*/  LOP3.LUT R9, R6, R3, RZ, 0x3c, !PT ;  /* 0x0000000306097212 */ /* 0x000fc600078e3cff */
[----:B------:R-:W-:Y:S01]  /*a1f0*/  IMAD R11, R7, 0x8, R2 ;  /* 0x00000008070b7824 */ /* 0x000fe200078e0202 */
[----:B------:R-:W-:Y:S01]  /*a200*/  SHF.L.U32 R6, R9, 0x1f, RZ ;  /* 0x0000001f09067819 */ /* 0x000fe200000006ff */
[----:B-1----:R-:W-:Y:S06]  /*a210*/  @!P0 BRA `(.L_x_315) ;  /* 0x0000000000cc8947 */ /* 0x002fec0003800000 */
.L_x_326:
[----:B------:R-:W1:Y:S01]  /*a220*/  SYNCS.PHASECHK.TRANS64.TRYWAIT P0, [R11+URZ], R6 ;  /* 0x000000060b0075a7 */ /* 0x000e62000800017f */
[----:B------:R-:W-:-:S05]  /*a230*/  VIADD R0, R7, 0x1 ;  /* 0x0000000107007836 */ /* 0x000fca0000000000 */
[----:B------:R-:W-:-:S04]  /*a240*/  ISETP.NE.AND P1, PT, R0, 0x4, PT ;  /* 0x000000040000780c */ /* 0x000fc80003f25270 */
[----:B------:R-:W-:Y:S02]  /*a250*/  SEL R4, RZ, 0x1, P1 ;  /* 0x00000001ff047807 */ /* 0x000fe40000800000 */
[----:B------:R-:W-:Y:S02]  /*a260*/  SEL R3, R0, RZ, P1 ;  /* 0x000000ff00037207 */ /* 0x000fe40000800000 */
[----:B------:R-:W-:Y:S01]  /*a270*/  LOP3.LUT R0, R9, R4, RZ, 0x3c, !PT ;  /* 0x0000000409007212 */ /* 0x000fe200078e3cff */
[----:B-1----:R-:W-:Y:S06]  /*a280*/  @!P0 BRA `(.L_x_316) ;  /* 0x0000000000c48947 */ /* 0x002fec0003800000 */
.L_x_327:
[----:B------:R-:W-:Y:S01]  /*a290*/  IMAD R3, R3, 0x8, R2 ;  /* 0x0000000803037824 */ /* 0x000fe200078e0202 */
[----:B------:R-:W-:-:S07]  /*a2a0*/  SHF.L.U32 R0, R0, 0x1f, RZ ;  /* 0x0000001f00007819 */ /* 0x000fce00000006ff */
.L_x_317:
[----:B--2---:R2:W3:Y:S02]  /*a2b0*/  SYNCS.PHASECHK.TRANS64.TRYWAIT P0, [R3+URZ], R0 ;  /* 0x00000000030075a7 */ /* 0x0044e4000800017f */
[----:B---3--:R-:W-:Y:S05]  /*a2c0*/  @!P0 NANOSLEEP.SYNCS 0x989680 ;  /* 0x009896800000895d */ /* 0x008fea0003900000 */
[----:B------:R-:W3:Y:S02]  /*a2d0*/  @!P0 SYNCS.PHASECHK.TRANS64 P0, [R3+URZ], R0 ;  /* 0x00000000030085a7 */ /* 0x000ee4000800007f */
[----:B---3--:R-:W-:Y:S05]  /*a2e0*/  @!P0 BRA `(.L_x_317) ;  /* 0xfffffffc00f08947 */ /* 0x008fea000383ffff */
.L_x_312:
[----:B------:R-:W-:Y:S05]  /*a2f0*/  BSYNC B0 ;  /* 0x0000000000007941 */ /* 0x000fea0003800000 */
.L_x_311:
[----:B------:R-:W-:Y:S05]  /*a300*/  EXIT ;  /* 0x000000000000794d */ /* 0x000fea0003800000 */
.L_x_21:
[----:B----4-:R4:W0:Y:S02]  /*a310*/  SYNCS.PHASECHK.TRANS64.TRYWAIT P1, [R3+URZ], R0 ;  /* 0x00000000030075a7 */ /* 0x010824000802017f */
[----:B0-----:R-:W-:Y:S05]  /*a320*/  @!P1 NANOSLEEP.SYNCS 0x989680 ;  /* 0x009896800000995d */ /* 0x001fea0003900000 */
[----:B------:R-:W0:Y:S02]  /*a330*/  @!P1 SYNCS.PHASECHK.TRANS64 P1, [R3+URZ], R0 ;  /* 0x00000000030095a7 */ /* 0x000e24000802007f */
[----:B0-----:R-:W-:Y:S05]  /*a340*/  @!P1 BRA `(.L_x_21) ;  /* 0xfffffffc00f09947 */ /* 0x001fea000383ffff */
[----:B------:R-:W-:Y:S05]  /*a350*/  BRA `(.L_x_20) ;  /* 0xffffff7000747947 */ /* 0x000fea000383ffff */
.L_x_26:
[----:B-1----:R1:W3:Y:S02]  /*a360*/  SYNCS.PHASECHK.TRANS64.TRYWAIT P1, [R5+URZ], R4 ;  /* 0x00000004050075a7 */ /* 0x0022e4000802017f */
[----:B---3--:R-:W-:Y:S05]  /*a370*/  @!P1 NANOSLEEP.SYNCS 0x989680 ;  /* 0x009896800000995d */ /* 0x008fea0003900000 */
[----:B------:R-:W3:Y:S02]  /*a380*/  @!P1 SYNCS.PHASECHK.TRANS64 P1, [R5+URZ], R4 ;  /* 0x00000004050095a7 */ /* 0x000ee4000802007f */
[----:B---3--:R-:W-:Y:S05]  /*a390*/  @!P1 BRA `(.L_x_26) ;  /* 0xfffffffc00f09947 */ /* 0x008fea000383ffff */
[----:B------:R-:W-:Y:S05]  /*a3a0*/  BRA `(.L_x_25) ;  /* 0xffffff7400b07947 */ /* 0x000fea000383ffff */
.L_x_299:
[----:B------:R-:W-:Y:S01]  /*a3b0*/  BSSY B1, `(.L_x_318) ;  /* 0x0000006000017945 */ /* 0x000fe20003800000 */
[----:B------:R-:W-:-:S07]  /*a3c0*/  IMAD.MOV.U32 R15, RZ, RZ, -0x1 ;  /* 0xffffffffff0f7424 */ /* 0x000fce00078e00ff */
[----:B------:R-:W-:Y:S05]  /*a3d0*/  WARPSYNC.COLLECTIVE R15, `(.L_x_319) ;  /* 0x000000000f0c7348 */ /* 0x000fea0003c00000 */
[----:B------:R-:W-:Y:S02]  /*a3e0*/  ELECT P6, UR62, PT ;  /* 0x00000000003e782f */ /* 0x000fe400038c0000 */
[----:B------:R-:W-:Y:S01]  /*a3f0*/  MOV R14, UR62 ;  /* 0x0000003e000e7c02 */ /* 0x000fe20008000f00 */
[----:B------:R-:W-:Y:S10]  /*a400*/  ENDCOLLECTIVE ;  /* 0x000000000000791b */ /* 0x000ff40003800000 */
.L_x_319:
[----:B------:R-:W-:Y:S05]  /*a410*/  BSYNC B1 ;  /* 0x0000000000017941 */ /* 0x000fea0003800000 */
.L_x_318:
[----:B------:R-:W-:Y:S05]  /*a420*/  BRA `(.L_x_320) ;  /* 0xfffffff0003c7947 */ /* 0x000fea000383ffff */
.L_x_302:
[----:B0-----:R0:W1:Y:S02]  /*a430*/  SYNCS.PHASECHK.TRANS64.TRYWAIT P0, [R20+URZ+0x20], R7 ;  /* 0x00002007140075a7 */ /* 0x001064000800017f */
[----:B-1----:R-:W-:Y:S05]  /*a440*/  @!P0 NANOSLEEP.SYNCS 0x989680 ;  /* 0x009896800000895d */ /* 0x002fea0003900000 */
[----:B------:R-:W1:Y:S02]  /*a450*/  @!P0 SYNCS.PHASECHK.TRANS64 P0, [R20+URZ+0x20], R7 ;  /* 0x00002007140085a7 */ /* 0x000e64000800007f */
[----:B-1----:R-:W-:Y:S05]  /*a460*/  @!P0 BRA `(.L_x_302) ;  /* 0xfffffffc00f08947 */ /* 0x002fea000383ffff */
[----:B------:R-:W-:Y:S05]  /*a470*/  BRA `(.L_x_321) ;  /* 0xfffffff000747947 */ /* 0x000fea000383ffff */
.L_x_310:
[----:B------:R-:W-:Y:S01]  /*a480*/  BSSY B0, `(.L_x_322) ;  /* 0x0000006000007945 */ /* 0x000fe20003800000 */
[----:B------:R-:W-:-:S07]  /*a490*/  IMAD.MOV.U32 R15, RZ, RZ, -0x1 ;  /* 0xffffffffff0f7424 */ /* 0x000fce00078e00ff */
[----:B------:R-:W-:Y:S05]  /*a4a0*/  WARPSYNC.COLLECTIVE R15, `(.L_x_323) ;  /* 0x000000000f0c7348 */ /* 0x000fea0003c00000 */
[----:B------:R-:W-:Y:S02]  /*a4b0*/  ELECT P6, UR62, PT ;  /* 0x00000000003e782f */ /* 0x000fe400038c0000 */
[----:B------:R-:W-:Y:S01]  /*a4c0*/  MOV R14, UR62 ;  /* 0x0000003e000e7c02 */ /* 0x000fe20008000f00 */
[----:B------:R-:W-:Y:S10]  /*a4d0*/  ENDCOLLECTIVE ;  /* 0x000000000000791b */ /* 0x000ff40003800000 */
.L_x_323:
[----:B------:R-:W-:Y:S05]  /*a4e0*/  BSYNC B0 ;  /* 0x0000000000007941 */ /* 0x000fea0003800000 */
.L_x_322:
[----:B------:R-:W-:Y:S05]  /*a4f0*/  BRA `(.L_x_324) ;  /* 0xfffffff800d07947 */ /* 0x000fea000383ffff */
.L_x_314:
[----:B0-----:R0:W1:Y:S02]  /*a500*/  SYNCS.PHASECHK.TRANS64.TRYWAIT P0, [R7+URZ], R4 ;  /* 0x00000004070075a7 */ /* 0x001064000800017f */
[----:B-1----:R-:W-:Y:S05]  /*a510*/  @!P0 NANOSLEEP.SYNCS 0x989680 ;  /* 0x009896800000895d */ /* 0x002fea0003900000 */
[----:B------:R-:W1:Y:S02]  /*a520*/  @!P0 SYNCS.PHASECHK.TRANS64 P0, [R7+URZ], R4 ;  /* 0x00000004070085a7 */ /* 0x000e64000800007f */
[----:B-1----:R-:W-:Y:S05]  /*a530*/  @!P0 BRA `(.L_x_314) ;  /* 0xfffffffc00f08947 */ /* 0x002fea000383ffff */
[----:B------:R-:W-:Y:S05]  /*a540*/  BRA `(.L_x_325) ;  /* 0xfffffffc00107947 */ /* 0x000fea000383ffff */
.L_x_315:
[----:B0-----:R0:W1:Y:S02]  /*a550*/  SYNCS.PHASECHK.TRANS64.TRYWAIT P0, [R8+URZ], R5 ;  /* 0x00000005080075a7 */ /* 0x001064000800017f */
[----:B-1----:R-:W-:Y:S05]  /*a560*/  @!P0 NANOSLEEP.SYNCS 0x989680 ;  /* 0x009896800000895d */ /* 0x002fea0003900000 */
[----:B------:R-:W1:Y:S02]  /*a570*/  @!P0 SYNCS.PHASECHK.TRANS64 P0, [R8+URZ], R5 ;  /* 0x00000005080085a7 */ /* 0x000e64000800007f */
[----:B-1----:R-:W-:Y:S05]  /*a580*/  @!P0 BRA `(.L_x_315) ;  /* 0xfffffffc00f08947 */ /* 0x002fea000383ffff */
[----:B------:R-:W-:Y:S05]  /*a590*/  BRA `(.L_x_326) ;  /* 0xfffffffc00207947 */ /* 0x000fea000383ffff */
.L_x_316:
[----:B-1----:R1:W2:Y:S02]  /*a5a0*/  SYNCS.PHASECHK.TRANS64.TRYWAIT P0, [R11+URZ], R6 ;  /* 0x000000060b0075a7 */ /* 0x0022a4000800017f */
[----:B--2---:R-:W-:Y:S05]  /*a5b0*/  @!P0 NANOSLEEP.SYNCS 0x989680 ;  /* 0x009896800000895d */ /* 0x004fea0003900000 */
[----:B------:R-:W2:Y:S02]  /*a5c0*/  @!P0 SYNCS.PHASECHK.TRANS64 P0, [R11+URZ], R6 ;  /* 0x000000060b0085a7 */ /* 0x000ea4000800007f */
[----:B--2---:R-:W-:Y:S05]  /*a5d0*/  @!P0 BRA `(.L_x_316) ;  /* 0xfffffffc00f08947 */ /* 0x004fea000383ffff */
[----:B------:R-:W-:Y:S05]  /*a5e0*/  BRA `(.L_x_327) ;  /* 0xfffffffc00287947 */ /* 0x000fea000383ffff */
.L_x_328:
[----:B------:R-:W-:-:S00]  /*a5f0*/  BRA `(.L_x_328) ;  /* 0xfffffffc00fc7947 */ /* 0x000fc0000383ffff */
[----:B------:R-:W-:-:S00]  /*a600*/  NOP ;  /* 0x0000000000007918 */ /* 0x000fc00000000000 */
[----:B------:R-:W-:-:S00]  /*a610*/  NOP ;  /* 0x0000000000007918 */ /* 0x000fc00000000000 */
[----:B------:R-:W-:-:S00]  /*a620*/  NOP ;  /* 0x0000000000007918 */ /* 0x000fc00000000000 */
[----:B------:R-:W-:-:S00]  /*a630*/  NOP ;  /* 0x0000000000007918 */ /* 0x000fc00000000000 */
[----:B------:R-:W-:-:S00]  /*a640*/  NOP ;  /* 0x0000000000007918 */ /* 0x000fc00000000000 */
[----:B------:R-:W-:-:S00]  /*a650*/  NOP ;  /* 0x0000000000007918 */ /* 0x000fc00000000000 */
[----:B------:R-:W-:-:S00]  /*a660*/  NOP ;  /* 0x0000000000007918 */ /* 0x000fc00000000000 */
[----:B------:R-:W-:-:S00]  /*a670*/  NOP ;  /* 0x0000000000007918 */ /* 0x000fc00000000000 */
.L_x_329:


//--------------------- .nv.global.init           --------------------------
	.section	.nv.global.init,"aw",@progbits
.nv.global.init:
	.type		$str$22,@object
	.size		$str$22,($str$23 - $str$22)
$str$22:
        /*0000*/ 	.byte	0x6b, 0x5f, 0x74, 0x69, 0x6c, 0x65, 0x5f, 0x63, 0x6f, 0x75, 0x6e, 0x74, 0x20, 0x3e, 0x3d, 0x20
        /*0010*/ 	.byte	0x31, 0x00
	.type		$str$23,@object
	.size		$str$23,(__unnamed_1 - $str$23)
$str$23:
        /*0012*/ 	.byte	0x2f, 0x74, 0x6d, 0x70, 0x2f, 0x63, 0x75, 0x74, 0x6c, 0x61, 0x73, 0x73, 0x5f, 0x73, 0x77, 0x65
        /*0022*/ 	.byte	0x65, 0x70, 0x5f, 0x73, 0x72, 0x63, 0x2f, 0x69, 0x6e, 0x63, 0x6c, 0x75, 0x64, 0x65, 0x2f, 0x63
        /*0032*/ 	.byte	0x75, 0x74, 0x6c, 0x61, 0x73, 0x73, 0x2f, 0x67, 0x65, 0x6d, 0x6d, 0x2f, 0x63, 0x6f, 0x6c, 0x6c
        /*0042*/ 	.byte	0x65, 0x63, 0x74, 0x69, 0x76, 0x65, 0x2f, 0x73, 0x6d, 0x39, 0x30, 0x5f, 0x6d, 0x6d, 0x61, 0x5f
        /*0052*/ 	.byte	0x74, 0x6d, 0x61, 0x5f, 0x67, 0x6d, 0x6d, 0x61, 0x5f, 0x73, 0x73, 0x5f, 0x77, 0x61, 0x72, 0x70
        /*0062*/ 	.byte	0x73, 0x70, 0x65, 0x63, 0x69, 0x61, 0x6c, 0x69, 0x7a, 0x65, 0x64, 0x2e, 0x68, 0x70, 0x70, 0x00
	.type		__unnamed_1,@object
	.size		__unnamed_1,(.L_0 - __unnamed_1)
__unnamed_1:
        /*0072*/ 	.byte	0x76, 0x6f, 0x69, 0x64, 0x20, 0x63, 0x75, 0x74, 0x6c, 0x61, 0x73, 0x73, 0x3a, 0x3a, 0x67, 0x65
        /* <DEDUP_REMOVED lines=173> */
.L_0:


//--------------------- .nv.shared._ZN7cutlass13device_kernelINS_4gemm6kernel13GemmUniversalIN4cute5tupleIJiiiiEEENS1_10collective13CollectiveMmaINS1_34MainloopSm90TmaGmmaWarpSpecializedILi4ENS5_IJNS4_1CILi8EEENSA_ILi1EEESC_EEENS1_35KernelTmaWarpSpecializedCooperativeEEENS5_IJNSA_ILi256EEENSA_ILi128EEESH_EEEaNS5_IJlSC_lEEEaSJ_NS4_8TiledMMAINS4_8MMA_AtomIJNS4_4SM904GMMA27MMA_64x128x32_S32S8S8_SS_TNEEEENS4_6LayoutINS5_IJNSA_ILi2EEESC_SC_EEENS5_IJSC_NSA_ILi0EEEST_EEEEENS5_IJNS4_10UnderscoreESW_SW_EEEEENS4_13SM90_TMA_LOADENS4_14ComposedLayoutINS4_7SwizzleILi3ELi4ELi3EEENS4_18smem_ptr_flag_bitsILi8EEENSQ_INS5_IJSB_SH_EEENS5_IJSH_SC_EEEEEEEvNS4_8identityENS4_23SM90_TMA_LOAD_MULTICASTES18_vS19_EENS_8epilogue10collective6detail29Sm90TmaWarpSpecializedAdapterINS1D_15DefaultEpilogueIaSJ_SJ_NS1C_6thread17LinearCombinationIaLi1EiiLNS1H_9ScaleType4KindE0ELNS_15FloatRoundStyleE2EaEENS1_15EpilogueDefaultEEEEEvvEEEEvNT_6ParamsE --------------------------
	.section	.nv.shared._ZN7cutlass13device_kernelINS_4gemm6kernel13GemmUniversalIN4cute5tupleIJiiiiEEENS1_10collective13CollectiveMmaINS1_34MainloopSm90TmaGmmaWarpSpecializedILi4ENS5_IJNS4_1CILi8EEENSA_ILi1EEESC_EEENS1_35KernelTmaWarpSpecializedCooperativeEEENS5_IJNSA_ILi256EEENSA_ILi128EEESH_EEEaNS5_IJlSC_lEEEaSJ_NS4_8TiledMMAINS4_8MMA_AtomIJNS4_4SM904GMMA27MMA_64x128x32_S32S8S8_SS_TNEEEENS4_6LayoutINS5_IJNSA_ILi2EEESC_SC_EEENS5_IJSC_NSA_ILi0EEEST_EEEEENS5_IJNS4_10UnderscoreESW_SW_EEEEENS4_13SM90_TMA_LOADENS4_14ComposedLayoutINS4_7SwizzleILi3ELi4ELi3EEENS4_18smem_ptr_flag_bitsILi8EEENSQ_INS5_IJSB_SH_EEENS5_IJSH_SC_EEEEEEEvNS4_8identityENS4_23SM90_TMA_LOAD_MULTICASTES18_vS19_EENS_8epilogue10collective6detail29Sm90TmaWarpSpecializedAdapterINS1D_15DefaultEpilogueIaSJ_SJ_NS1C_6thread17LinearCombinationIaLi1EiiLNS1H_9ScaleType4KindE0ELNS_15FloatRoundStyleE2EaEENS1_15EpilogueDefaultEEEEEvvEEEEvNT_6ParamsE,"aw",@nobits
	.sectionflags	@""
	.align	16
	.zero		1024


//--------------------- .nv.shared.reserved.0     --------------------------
	.section	.nv.shared.reserved.0,"aw",@nobits
	.weak		__nv_reservedSMEM_offset_0_alias
	.size		__nv_reservedSMEM_offset_0_alias, 0, 0
	.other		__nv_reservedSMEM_offset_0_alias,@"STO_CUDA_RESERVED_SHARED STV_DEFAULT"
__nv_reservedSMEM_offset_0_alias:
	.zero		0


//--------------------- .nv.global                --------------------------
	.section	.nv.global,"aw",@nobits
.nv.global:
	.type		_ZN40_INTERNAL_c0b00443_4_k_cu_ec517aee_283094cute1_E,@object
	.size		_ZN40_INTERNAL_c0b00443_4_k_cu_ec517aee_283094cute1_E,(_ZN40_INTERNAL_c0b00443_4_k_cu_ec517aee_283094cuda3std3__45__cpo6cbeginE - _ZN40_INTERNAL_c0b00443_4_k_cu_ec517aee_283094cute1_E)
_ZN40_INTERNAL_c0b00443_4_k_cu_ec517aee_283094cute1_E:
	.zero		1
	.type		_ZN40_INTERNAL_c0b00443_4_k_cu_ec517aee_283094cuda3std3__45__cpo6cbeginE,@object
	.size		_ZN40_INTERNAL_c0b00443_4_k_cu_ec517aee_283094cuda3std3__45__cpo6cbeginE,(_ZN40_INTERNAL_c0b00443_4_k_cu_ec517aee_283094cuda3std3__48in_placeE - _ZN40_INTERNAL_c0b00443_4_k_cu_ec517aee_283094cuda3std3__45__cpo6cbeginE)
_ZN40_INTERNAL_c0b00443_4_k_cu_ec517aee_283094cuda3std3__45__cpo6cbeginE:
	.zero		1
	.type		_ZN40_INTERNAL_c0b00443_4_k_cu_ec517aee_283094cuda3std3__48in_placeE,@object
	.size		_ZN40_INTERNAL_c0b00443_4_k_cu_ec517aee_283094cuda3std3__48in_placeE,(_ZN40_INTERNAL_c0b00443_4_k_cu_ec517aee_283094cuda3std6ranges3__45__cpo9iter_moveE - _ZN40_INTERNAL_c0b00443_4_k_cu_ec517aee_283094cuda3std3__48in_placeE)
_ZN40_INTERNAL_c0b00443_4_k_cu_ec517aee_283094cuda3std3__48in_placeE:
	.zero		1
	.type		_ZN40_INTERNAL_c0b00443_4_k_cu_ec517aee_283094cuda3std6ranges3__45__cpo9iter_moveE,@object
	.size		_ZN40_INTERNAL_c0b00443_4_k_cu_ec517aee_283094cuda3std6ranges3__45__cpo9iter_moveE,(_ZN40_INTERNAL_c0b00443_4_k_cu_ec517aee_283094cuda3std3__45__cpo5beginE - _ZN40_INTERNAL_c0b00443_4_k_cu_ec517aee_283094cuda3std6ranges3__45__cpo9iter_moveE)
_ZN40_INTERNAL_c0b00443_4_k_cu_ec517aee_283094cuda3std6ranges3__45__cpo9iter_moveE:
	.zero		1
	.type		_ZN40_INTERNAL_c0b00443_4_k_cu_ec517aee_283094cuda3std3__45__cpo5beginE,@object
	.size		_ZN40_INTERNAL_c0b00443_4_k_cu_ec517aee_283094cuda3std3__45__cpo5beginE,(_ZN40_INTERNAL_c0b00443_4_k_cu_ec517aee_283094cuda3std3__442_GLOBAL__N__c0b00443_4_k_cu_ec517aee_283096ignoreE - _ZN40_INTERNAL_c0b00443_4_k_cu_ec517aee_283094cuda3std3__45__cpo5beginE)
_ZN40_INTERNAL_c0b00443_4_k_cu_ec517aee_283094cuda3std3__45__cpo5beginE:
	.zero		1
	.type		_ZN40_INTERNAL_c0b00443_4_k_cu_ec517aee_283094cuda3std3__442_GLOBAL__N__c0b00443_4_k_cu_ec517aee_283096ignoreE,@object
	.size		_ZN40_INTERNAL_c0b00443_4_k_cu_ec517aee_283094cuda3std3__442_GLOBAL__N__c0b00443_4_k_cu_ec517aee_283096ignoreE,(_ZN40_INTERNAL_c0b00443_4_k_cu_ec517aee_283094cute7productE - _ZN40_INTERNAL_c0b00443_4_k_cu_ec517aee_283094cuda3std3__442_GLOBAL__N__c0b00443_4_k_cu_ec517aee_283096ignoreE)
_ZN40_INTERNAL_c0b00443_4_k_cu_ec517aee_283094cuda3std3__442_GLOBAL__N__c0b00443_4_k_cu_ec517aee_283096ignoreE:
	.zero		1
	.type		_ZN40_INTERNAL_c0b00443_4_k_cu_ec517aee_283094cute7productE,@object
	.size		_ZN40_INTERNAL_c0b00443_4_k_cu_ec517aee_283094cute7productE,(_ZN40_INTERNAL_c0b00443_4_k_cu_ec517aee_283094cuda3std3__45__cpo3endE - _ZN40_INTERNAL_c0b00443_4_k_cu_ec517aee_283094cute7productE)
_ZN40_INTERNAL_c0b00443_4_k_cu_ec517aee_283094cute7productE:
	.zero		1
	.type		_ZN40_INTERNAL_c0b00443_4_k_cu_ec517aee_283094cuda3std3__45__cpo3endE,@object
	.size		_ZN40_INTERNAL_c0b00443_4_k_cu_ec517aee_283094cuda3std3__45__cpo3endE,(_ZN40_INTERNAL_c0b00443_4_k_cu_ec517aee_283094cuda3std3__419piecewise_constructE - _ZN40_INTERNAL_c0b00443_4_k_cu_ec517aee_283094cuda3std3__45__cpo3endE)
_ZN40_INTERNAL_c0b00443_4_k_cu_ec517aee_283094cuda3std3__45__cpo3endE:
	.zero		1
	.type		_ZN40_INTERNAL_c0b00443_4_k_cu_ec517aee_283094cuda3std3__419piecewise_constructE,@object
	.size		_ZN40_INTERNAL_c0b00443_4_k_cu_ec517aee_283094cuda3std3__419piecewise_constructE,(_ZN40_INTERNAL_c0b00443_4_k_cu_ec517aee_283094cuda3std3__45__cpo4cendE - _ZN40_INTERNAL_c0b00443_4_k_cu_ec517aee_283094cuda3std3__419piecewise_constructE)
_ZN40_INTERNAL_c0b00443_4_k_cu_ec517aee_283094cuda3std3__419piecewise_constructE:
	.zero		1
	.type		_ZN40_INTERNAL_c0b00443_4_k_cu_ec517aee_283094cuda3std3__45__cpo4cendE,@object
	.size		_ZN40_INTERNAL_c0b00443_4_k_cu_ec517aee_283094cuda3std3__45__cpo4cendE,(_ZN40_INTERNAL_c0b00443_4_k_cu_ec517aee_283094cuda3std6ranges3__45__cpo4swapE - _ZN40_INTERNAL_c0b00443_4_k_cu_ec517aee_283094cuda3std3__45__cpo4cendE)
_ZN40_INTERNAL_c0b00443_4_k_cu_ec517aee_283094cuda3std3__45__cpo4cendE:
	.zero		1
	.type		_ZN40_INTERNAL_c0b00443_4_k_cu_ec517aee_283094cuda3std6ranges3__45__cpo4swapE,@object
	.size		_ZN40_INTERNAL_c0b00443_4_k_cu_ec517aee_283094cuda3std6ranges3__45__cpo4swapE,(.L_8 - _ZN40_INTERNAL_c0b00443_4_k_cu_ec517aee_283094cuda3std6ranges3__45__cpo4swapE)
_ZN40_INTERNAL_c0b00443_4_k_cu_ec517aee_283094cuda3std6ranges3__45__cpo4swapE:
	.zero		1
.L_8:


//--------------------- .nv.constant0._ZN7cutlass13device_kernelINS_4gemm6kernel13GemmUniversalIN4cute5tupleIJiiiiEEENS1_10collective13CollectiveMmaINS1_34MainloopSm90TmaGmmaWarpSpecializedILi4ENS5_IJNS4_1CILi8EEENSA_ILi1EEESC_EEENS1_35KernelTmaWarpSpecializedCooperativeEEENS5_IJNSA_ILi256EEENSA_ILi128EEESH_EEEaNS5_IJlSC_lEEEaSJ_NS4_8TiledMMAINS4_8MMA_AtomIJNS4_4SM904GMMA27MMA_64x128x32_S32S8S8_SS_TNEEEENS4_6LayoutINS5_IJNSA_ILi2EEESC_SC_EEENS5_IJSC_NSA_ILi0EEEST_EEEEENS5_IJNS4_10UnderscoreESW_SW_EEEEENS4_13SM90_TMA_LOADENS4_14ComposedLayoutINS4_7SwizzleILi3ELi4ELi3EEENS4_18smem_ptr_flag_bitsILi8EEENSQ_INS5_IJSB_SH_EEENS5_IJSH_SC_EEEEEEEvNS4_8identityENS4_23SM90_TMA_LOAD_MULTICASTES18_vS19_EENS_8epilogue10collective6detail29Sm90TmaWarpSpecializedAdapterINS1D_15DefaultEpilogueIaSJ_SJ_NS1C_6thread17LinearCombinationIaLi1EiiLNS1H_9ScaleType4KindE0ELNS_15FloatRoundStyleE2EaEENS1_15EpilogueDefaultEEEEEvvEEEEvNT_6ParamsE --------------------------
	.section	.nv.constant0._ZN7cutlass13device_kernelINS_4gemm6kernel13GemmUniversalIN4cute5tupleIJiiiiEEENS1_10collective13CollectiveMmaINS1_34MainloopSm90TmaGmmaWarpSpecializedILi4ENS5_IJNS4_1CILi8EEENSA_ILi1EEESC_EEENS1_35KernelTmaWarpSpecializedCooperativeEEENS5_IJNSA_ILi256EEENSA_ILi128EEESH_EEEaNS5_IJlSC_lEEEaSJ_NS4_8TiledMMAINS4_8MMA_AtomIJNS4_4SM904GMMA27MMA_64x128x32_S32S8S8_SS_TNEEEENS4_6LayoutINS5_IJNSA_ILi2EEESC_SC_EEENS5_IJSC_NSA_ILi0EEEST_EEEEENS5_IJNS4_10UnderscoreESW_SW_EEEEENS4_13SM90_TMA_LOADENS4_14ComposedLayoutINS4_7SwizzleILi3ELi4ELi3EEENS4_18smem_ptr_flag_bitsILi8EEENSQ_INS5_IJSB_SH_EEENS5_IJSH_SC_EEEEEEEvNS4_8identityENS4_23SM90_TMA_LOAD_MULTICASTES18_vS19_EENS_8epilogue10collective6detail29Sm90TmaWarpSpecializedAdapterINS1D_15DefaultEpilogueIaSJ_SJ_NS1C_6thread17LinearCombinationIaLi1EiiLNS1H_9ScaleType4KindE0ELNS_15FloatRoundStyleE2EaEENS1_15EpilogueDefaultEEEEEvvEEEEvNT_6ParamsE,"a",@progbits
	.sectionflags	@""
	.align	4
.nv.constant0._ZN7cutlass13device_kernelINS_4gemm6kernel13GemmUniversalIN4cute5tupleIJiiiiEEENS1_10collective13CollectiveMmaINS1_34MainloopSm90TmaGmmaWarpSpecializedILi4ENS5_IJNS4_1CILi8EEENSA_ILi1EEESC_EEENS1_35KernelTmaWarpSpecializedCooperativeEEENS5_IJNSA_ILi256EEENSA_ILi128EEESH_EEEaNS5_IJlSC_lEEEaSJ_NS4_8TiledMMAINS4_8MMA_AtomIJNS4_4SM904GMMA27MMA_64x128x32_S32S8S8_SS_TNEEEENS4_6LayoutINS5_IJNSA_ILi2EEESC_SC_EEENS5_IJSC_NSA_ILi0EEEST_EEEEENS5_IJNS4_10UnderscoreESW_SW_EEEEENS4_13SM90_TMA_LOADENS4_14ComposedLayoutINS4_7SwizzleILi3ELi4ELi3EEENS4_18smem_ptr_flag_bitsILi8EEENSQ_INS5_IJSB_SH_EEENS5_IJSH_SC_EEEEEEEvNS4_8identityENS4_23SM90_TMA_LOAD_MULTICASTES18_vS19_EENS_8epilogue10collective6detail29Sm90TmaWarpSpecializedAdapterINS1D_15DefaultEpilogueIaSJ_SJ_NS1C_6thread17LinearCombinationIaLi1EiiLNS1H_9ScaleType4KindE0ELNS_15FloatRoundStyleE2EaEENS1_15EpilogueDefaultEEEEEvvEEEEvNT_6ParamsE:
	.zero		1664


//--------------------- SYMBOLS --------------------------

	.type		.nv.reservedSmem.offset0,@object
	.size		.nv.reservedSmem.offset0,0x4
	.type		__assertfail,@function
